	.target	sm_103a

	.elftype	@"ET_EXEC"


//--------------------- .note.nv.tkinfo           --------------------------
	.section	.note.nv.tkinfo,"",@"SHT_NOTE"
	.sectionflags	@"SHF_NOTE_NV_TKINFO"
	.tkinfo
        /*0018*/ 	.word	0x00000002
        /*0030*/ 	.string	""
        /*0030*/ 	.string	"ptxas"
        /*0030*/ 	.string	"Cuda compilation tools, release 13.0, V13.0.88"
        /*0030*/ 	.string	"Build cuda_13.0.r13.0/compiler.36424714_0"
        /*0030*/ 	.string	"-arch sm_103a -m 64 "



//--------------------- .note.nv.cuinfo           --------------------------
	.section	.note.nv.cuinfo,"",@"SHT_NOTE"
	.sectionflags	@"SHF_NOTE_NV_CUINFO"
        /*0018*/ 	.short	0x0002
        /*001a*/ 	.short	0x0067
        /*001c*/ 	.short	0x0082
	.zero		2


//--------------------- .nv.info                  --------------------------
	.section	.nv.info,"",@"SHT_CUDA_INFO"
	.align	4


	//----- nvinfo : EIATTR_REGCOUNT
	.align		4
        /*0000*/ 	.byte	0x04, 0x2f
        /*0002*/ 	.short	(.L_29 - .L_28)
	.align		4
.L_28:
        /*0004*/ 	.word	index@(_ZN2at6native61_GLOBAL__N__a41b8ba8_28_MultiLabelMarginCriterion_cu_26f6785b37multilabel_margin_loss_forward_kernelIddEEvPT_PKS3_PKlS4_iib)
        /*0008*/ 	.word	0x0000001a


	//----- nvinfo : EIATTR_FRAME_SIZE
	.align		4
.L_29:
        /*000c*/ 	.byte	0x04, 0x11
        /*000e*/ 	.short	(.L_31 - .L_30)
	.align		4
.L_30:
        /*0010*/ 	.word	index@($__internal_4_$__cuda_sm20_div_rn_f64_full)
        /*0014*/ 	.word	0x00000000


	//----- nvinfo : EIATTR_FRAME_SIZE
	.align		4
.L_31:
        /*0018*/ 	.byte	0x04, 0x11
        /*001a*/ 	.short	(.L_33 - .L_32)
	.align		4
.L_32:
        /*001c*/ 	.word	index@(_ZN2at6native61_GLOBAL__N__a41b8ba8_28_MultiLabelMarginCriterion_cu_26f6785b37multilabel_margin_loss_forward_kernelIddEEvPT_PKS3_PKlS4_iib)
        /*0020*/ 	.word	0x00000000


	//----- nvinfo : EIATTR_REGCOUNT
	.align		4
.L_33:
        /*0024*/ 	.byte	0x04, 0x2f
        /*0026*/ 	.short	(.L_35 - .L_34)
	.align		4
.L_34:
        /*0028*/ 	.word	index@(_ZN2at6native61_GLOBAL__N__a41b8ba8_28_MultiLabelMarginCriterion_cu_26f6785b37multilabel_margin_loss_forward_kernelIffEEvPT_PKS3_PKlS4_iib)
        /*002c*/ 	.word	0x00000016


	//----- nvinfo : EIATTR_FRAME_SIZE
	.align		4
.L_35:
        /*0030*/ 	.byte	0x04, 0x11
        /*0032*/ 	.short	(.L_37 - .L_36)
	.align		4
.L_36:
        /*0034*/ 	.word	index@(_ZN2at6native61_GLOBAL__N__a41b8ba8_28_MultiLabelMarginCriterion_cu_26f6785b37multilabel_margin_loss_forward_kernelIffEEvPT_PKS3_PKlS4_iib)
        /*0038*/ 	.word	0x00000000


	//----- nvinfo : EIATTR_REGCOUNT
	.align		4
.L_37:
        /*003c*/ 	.byte	0x04, 0x2f
        /*003e*/ 	.short	(.L_39 - .L_38)
	.align		4
.L_38:
        /*0040*/ 	.word	index@(_ZN2at6native61_GLOBAL__N__a41b8ba8_28_MultiLabelMarginCriterion_cu_26f6785b37multilabel_margin_loss_forward_kernelIN3c104HalfEfEEvPT_PKS5_PKlS6_iib)
        /*0044*/ 	.word	0x00000016


	//----- nvinfo : EIATTR_FRAME_SIZE
	.align		4
.L_39:
        /*0048*/ 	.byte	0x04, 0x11
        /*004a*/ 	.short	(.L_41 - .L_40)
	.align		4
.L_40:
        /*004c*/ 	.word	index@(_ZN2at6native61_GLOBAL__N__a41b8ba8_28_MultiLabelMarginCriterion_cu_26f6785b37multilabel_margin_loss_forward_kernelIN3c104HalfEfEEvPT_PKS5_PKlS6_iib)
        /*0050*/ 	.word	0x00000000


	//----- nvinfo : EIATTR_REGCOUNT
	.align		4
.L_41:
        /*0054*/ 	.byte	0x04, 0x2f
        /*0056*/ 	.short	(.L_43 - .L_42)
	.align		4
.L_42:
        /*0058*/ 	.word	index@(_ZN2at6native61_GLOBAL__N__a41b8ba8_28_MultiLabelMarginCriterion_cu_26f6785b37multilabel_margin_loss_forward_kernelIN3c108BFloat16EfEEvPT_PKS5_PKlS6_iib)
        /*005c*/ 	.word	0x00000016


	//----- nvinfo : EIATTR_FRAME_SIZE
	.align		4
.L_43:
        /*0060*/ 	.byte	0x04, 0x11
        /*0062*/ 	.short	(.L_45 - .L_44)
	.align		4
.L_44:
        /*0064*/ 	.word	index@(_ZN2at6native61_GLOBAL__N__a41b8ba8_28_MultiLabelMarginCriterion_cu_26f6785b37multilabel_margin_loss_forward_kernelIN3c108BFloat16EfEEvPT_PKS5_PKlS6_iib)
        /*0068*/ 	.word	0x00000000


	//----- nvinfo : EIATTR_REGCOUNT
	.align		4
.L_45:
        /*006c*/ 	.byte	0x04, 0x2f
        /*006e*/ 	.short	(.L_47 - .L_46)
	.align		4
.L_46:
        /*0070*/ 	.word	index@(_ZN2at6native61_GLOBAL__N__a41b8ba8_28_MultiLabelMarginCriterion_cu_26f6785b38multilabel_margin_loss_backward_kernelIddEEvPT_PKS3_S6_PKlS6_iibb)
        /*0074*/ 	.word	0x00000020


	//----- nvinfo : EIATTR_FRAME_SIZE
	.align		4
.L_47:
        /*0078*/ 	.byte	0x04, 0x11
        /*007a*/ 	.short	(.L_49 - .L_48)
	.align		4
.L_48:
        /*007c*/ 	.word	index@($__internal_3_$__cuda_sm20_dblrcp_rn_slowpath_v3)
        /*0080*/ 	.word	0x00000000


	//----- nvinfo : EIATTR_FRAME_SIZE
	.align		4
.L_49:
        /*0084*/ 	.byte	0x04, 0x11
        /*0086*/ 	.short	(.L_51 - .L_50)
	.align		4
.L_50:
        /*0088*/ 	.word	index@(_ZN2at6native61_GLOBAL__N__a41b8ba8_28_MultiLabelMarginCriterion_cu_26f6785b38multilabel_margin_loss_backward_kernelIddEEvPT_PKS3_S6_PKlS6_iibb)
        /*008c*/ 	.word	0x00000000


	//----- nvinfo : EIATTR_REGCOUNT
	.align		4
.L_51:
        /*0090*/ 	.byte	0x04, 0x2f
        /*0092*/ 	.short	(.L_53 - .L_52)
	.align		4
.L_52:
        /*0094*/ 	.word	index@(_ZN2at6native61_GLOBAL__N__a41b8ba8_28_MultiLabelMarginCriterion_cu_26f6785b38multilabel_margin_loss_backward_kernelIffEEvPT_PKS3_S6_PKlS6_iibb)
        /*0098*/ 	.word	0x0000001b


	//----- nvinfo : EIATTR_FRAME_SIZE
	.align		4
.L_53:
        /*009c*/ 	.byte	0x04, 0x11
        /*009e*/ 	.short	(.L_55 - .L_54)
	.align		4
.L_54:
        /*00a0*/ 	.word	index@($__internal_2_$__cuda_sm20_dblrcp_rn_slowpath_v3)
        /*00a4*/ 	.word	0x00000000


	//----- nvinfo : EIATTR_FRAME_SIZE
	.align		4
.L_55:
        /*00a8*/ 	.byte	0x04, 0x11
        /*00aa*/ 	.short	(.L_57 - .L_56)
	.align		4
.L_56:
        /*00ac*/ 	.word	index@(_ZN2at6native61_GLOBAL__N__a41b8ba8_28_MultiLabelMarginCriterion_cu_26f6785b38multilabel_margin_loss_backward_kernelIffEEvPT_PKS3_S6_PKlS6_iibb)
        /*00b0*/ 	.word	0x00000000


	//----- nvinfo : EIATTR_REGCOUNT
	.align		4
.L_57:
        /*00b4*/ 	.byte	0x04, 0x2f
        /*00b6*/ 	.short	(.L_59 - .L_58)
	.align		4
.L_58:
        /*00b8*/ 	.word	index@(_ZN2at6native61_GLOBAL__N__a41b8ba8_28_MultiLabelMarginCriterion_cu_26f6785b38multilabel_margin_loss_backward_kernelIN3c104HalfEfEEvPT_PKS5_S8_PKlS8_iibb)
        /*00bc*/ 	.word	0x0000001c


	//----- nvinfo : EIATTR_FRAME_SIZE
	.align		4
.L_59:
        /*00c0*/ 	.byte	0x04, 0x11
        /*00c2*/ 	.short	(.L_61 - .L_60)
	.align		4
.L_60:
        /*00c4*/ 	.word	index@($__internal_1_$__cuda_sm20_dblrcp_rn_slowpath_v3)
        /*00c8*/ 	.word	0x00000000


	//----- nvinfo : EIATTR_FRAME_SIZE
	.align		4
.L_61:
        /*00cc*/ 	.byte	0x04, 0x11
        /*00ce*/ 	.short	(.L_63 - .L_62)
	.align		4
.L_62:
        /*00d0*/ 	.word	index@(_ZN2at6native61_GLOBAL__N__a41b8ba8_28_MultiLabelMarginCriterion_cu_26f6785b38multilabel_margin_loss_backward_kernelIN3c104HalfEfEEvPT_PKS5_S8_PKlS8_iibb)
        /*00d4*/ 	.word	0x00000000


	//----- nvinfo : EIATTR_REGCOUNT
	.align		4
.L_63:
        /*00d8*/ 	.byte	0x04, 0x2f
        /*00da*/ 	.short	(.L_65 - .L_64)
	.align		4
.L_64:
        /*00dc*/ 	.word	index@(_ZN2at6native61_GLOBAL__N__a41b8ba8_28_MultiLabelMarginCriterion_cu_26f6785b38multilabel_margin_loss_backward_kernelIN3c108BFloat16EfEEvPT_PKS5_S8_PKlS8_iibb)
        /*00e0*/ 	.word	0x0000001c


	//----- nvinfo : EIATTR_FRAME_SIZE
	.align		4
.L_65:
        /*00e4*/ 	.byte	0x04, 0x11
        /*00e6*/ 	.short	(.L_67 - .L_66)
	.align		4
.L_66:
        /*00e8*/ 	.word	index@($__internal_0_$__cuda_sm20_dblrcp_rn_slowpath_v3)
        /*00ec*/ 	.word	0x00000000


	//----- nvinfo : EIATTR_FRAME_SIZE
	.align		4
.L_67:
        /*00f0*/ 	.byte	0x04, 0x11
        /*00f2*/ 	.short	(.L_69 - .L_68)
	.align		4
.L_68:
        /*00f4*/ 	.word	index@(_ZN2at6native61_GLOBAL__N__a41b8ba8_28_MultiLabelMarginCriterion_cu_26f6785b38multilabel_margin_loss_backward_kernelIN3c108BFloat16EfEEvPT_PKS5_S8_PKlS8_iibb)
        /*00f8*/ 	.word	0x00000000


	//----- nvinfo : EIATTR_MIN_STACK_SIZE
	.align		4
.L_69:
        /*00fc*/ 	.byte	0x04, 0x12
        /*00fe*/ 	.short	(.L_71 - .L_70)
	.align		4
.L_70:
        /*0100*/ 	.word	index@(_ZN2at6native61_GLOBAL__N__a41b8ba8_28_MultiLabelMarginCriterion_cu_26f6785b38multilabel_margin_loss_backward_kernelIN3c108BFloat16EfEEvPT_PKS5_S8_PKlS8_iibb)
        /*0104*/ 	.word	0x00000000


	//----- nvinfo : EIATTR_MIN_STACK_SIZE
	.align		4
.L_71:
        /*0108*/ 	.byte	0x04, 0x12
        /*010a*/ 	.short	(.L_73 - .L_72)
	.align		4
.L_72:
        /*010c*/ 	.word	index@(_ZN2at6native61_GLOBAL__N__a41b8ba8_28_MultiLabelMarginCriterion_cu_26f6785b38multilabel_margin_loss_backward_kernelIN3c104HalfEfEEvPT_PKS5_S8_PKlS8_iibb)
        /*0110*/ 	.word	0x00000000


	//----- nvinfo : EIATTR_MIN_STACK_SIZE
	.align		4
.L_73:
        /*0114*/ 	.byte	0x04, 0x12
        /*0116*/ 	.short	(.L_75 - .L_74)
	.align		4
.L_74:
        /*0118*/ 	.word	index@(_ZN2at6native61_GLOBAL__N__a41b8ba8_28_MultiLabelMarginCriterion_cu_26f6785b38multilabel_margin_loss_backward_kernelIffEEvPT_PKS3_S6_PKlS6_iibb)
        /*011c*/ 	.word	0x00000000


	//----- nvinfo : EIATTR_MIN_STACK_SIZE
	.align		4
.L_75:
        /*0120*/ 	.byte	0x04, 0x12
        /*0122*/ 	.short	(.L_77 - .L_76)
	.align		4
.L_76:
        /*0124*/ 	.word	index@(_ZN2at6native61_GLOBAL__N__a41b8ba8_28_MultiLabelMarginCriterion_cu_26f6785b38multilabel_margin_loss_backward_kernelIddEEvPT_PKS3_S6_PKlS6_iibb)
        /*0128*/ 	.word	0x00000000


	//----- nvinfo : EIATTR_MIN_STACK_SIZE
	.align		4
.L_77:
        /*012c*/ 	.byte	0x04, 0x12
        /*012e*/ 	.short	(.L_79 - .L_78)
	.align		4
.L_78:
        /*0130*/ 	.word	index@(_ZN2at6native61_GLOBAL__N__a41b8ba8_28_MultiLabelMarginCriterion_cu_26f6785b37multilabel_margin_loss_forward_kernelIN3c108BFloat16EfEEvPT_PKS5_PKlS6_iib)
        /*0134*/ 	.word	0x00000000


	//----- nvinfo : EIATTR_MIN_STACK_SIZE
	.align		4
.L_79:
        /*0138*/ 	.byte	0x04, 0x12
        /*013a*/ 	.short	(.L_81 - .L_80)
	.align		4
.L_80:
        /*013c*/ 	.word	index@(_ZN2at6native61_GLOBAL__N__a41b8ba8_28_MultiLabelMarginCriterion_cu_26f6785b37multilabel_margin_loss_forward_kernelIN3c104HalfEfEEvPT_PKS5_PKlS6_iib)
        /*0140*/ 	.word	0x00000000


	//----- nvinfo : EIATTR_MIN_STACK_SIZE
	.align		4
.L_81:
        /*0144*/ 	.byte	0x04, 0x12
        /*0146*/ 	.short	(.L_83 - .L_82)
	.align		4
.L_82:
        /*0148*/ 	.word	index@(_ZN2at6native61_GLOBAL__N__a41b8ba8_28_MultiLabelMarginCriterion_cu_26f6785b37multilabel_margin_loss_forward_kernelIffEEvPT_PKS3_PKlS4_iib)
        /*014c*/ 	.word	0x00000000


	//----- nvinfo : EIATTR_MIN_STACK_SIZE
	.align		4
.L_83:
        /*0150*/ 	.byte	0x04, 0x12
        /*0152*/ 	.short	(.L_85 - .L_84)
	.align		4
.L_84:
        /*0154*/ 	.word	index@(_ZN2at6native61_GLOBAL__N__a41b8ba8_28_MultiLabelMarginCriterion_cu_26f6785b37multilabel_margin_loss_forward_kernelIddEEvPT_PKS3_PKlS4_iib)
        /*0158*/ 	.word	0x00000000
.L_85:


//--------------------- .nv.compat                --------------------------
	.section	.nv.compat,"",@"SHT_CUDA_COMPAT_INFO"
	.align	4
        /*0000*/ 	.byte	0x02, 0x09, 0x01, 0x00, 0x02, 0x02, 0x01, 0x00, 0x02, 0x05, 0x05, 0x00, 0x03, 0x07, 0x01, 0x01
        /*0010*/ 	.byte	0x02, 0x03, 0x00, 0x00, 0x02, 0x06, 0x01, 0x00, 0x04, 0x0b, 0x08, 0x00, 0x00, 0x00, 0x00, 0x00
        /*0020*/ 	.byte	0x00, 0x00, 0x00, 0x00


//--------------------- .nv.info._ZN2at6native61_GLOBAL__N__a41b8ba8_28_MultiLabelMarginCriterion_cu_26f6785b38multilabel_margin_loss_backward_kernelIN3c108BFloat16EfEEvPT_PKS5_S8_PKlS8_iibb --------------------------
	.section	.nv.info._ZN2at6native61_GLOBAL__N__a41b8ba8_28_MultiLabelMarginCriterion_cu_26f6785b38multilabel_margin_loss_backward_kernelIN3c108BFloat16EfEEvPT_PKS5_S8_PKlS8_iibb,"",@"SHT_CUDA_INFO"
	.sectionflags	@""
	.align	4


	//----- nvinfo : EIATTR_CUDA_API_VERSION
	.align		4
        /*0000*/ 	.byte	0x04, 0x37
        /*0002*/ 	.short	(.L_87 - .L_86)
.L_86:
        /*0004*/ 	.word	0x00000082


	//----- nvinfo : EIATTR_KPARAM_INFO
	.align		4
.L_87:
        /*0008*/ 	.byte	0x04, 0x17
        /*000a*/ 	.short	(.L_89 - .L_88)
.L_88:
        /*000c*/ 	.word	0x00000000
        /*0010*/ 	.short	0x0008
        /*0012*/ 	.short	0x0031
        /*0014*/ 	.byte	0x00, 0xf0, 0x05, 0x00


	//----- nvinfo : EIATTR_KPARAM_INFO
	.align		4
.L_89:
        /*0018*/ 	.byte	0x04, 0x17
        /*001a*/ 	.short	(.L_91 - .L_90)
.L_90:
        /*001c*/ 	.word	0x00000000
        /*0020*/ 	.short	0x0007
        /*0022*/ 	.short	0x0030
        /*0024*/ 	.byte	0x00, 0xf0, 0x05, 0x00


	//----- nvinfo : EIATTR_KPARAM_INFO
	.align		4
.L_91:
        /*0028*/ 	.byte	0x04, 0x17
        /*002a*/ 	.short	(.L_93 - .L_92)
.L_92:
        /*002c*/ 	.word	0x00000000
        /*0030*/ 	.short	0x0006
        /*0032*/ 	.short	0x002c
        /*0034*/ 	.byte	0x00, 0xf0, 0x11, 0x00


	//----- nvinfo : EIATTR_KPARAM_INFO
	.align		4
.L_93:
        /*0038*/ 	.byte	0x04, 0x17
        /*003a*/ 	.short	(.L_95 - .L_94)
.L_94:
        /*003c*/ 	.word	0x00000000
        /*0040*/ 	.short	0x0005
        /*0042*/ 	.short	0x0028
        /*0044*/ 	.byte	0x00, 0xf0, 0x11, 0x00


	//----- nvinfo : EIATTR_KPARAM_INFO
	.align		4
.L_95:
        /*0048*/ 	.byte	0x04, 0x17
        /*004a*/ 	.short	(.L_97 - .L_96)
.L_96:
        /*004c*/ 	.word	0x00000000
        /*0050*/ 	.short	0x0004
        /*0052*/ 	.short	0x0020
        /*0054*/ 	.byte	0x00, 0xf5, 0x21, 0x00


	//----- nvinfo : EIATTR_KPARAM_INFO
	.align		4
.L_97:
        /*0058*/ 	.byte	0x04, 0x17
        /*005a*/ 	.short	(.L_99 - .L_98)
.L_98:
        /*005c*/ 	.word	0x00000000
        /*0060*/ 	.short	0x0003
        /*0062*/ 	.short	0x0018
        /*0064*/ 	.byte	0x00, 0xf5, 0x21, 0x00


	//----- nvinfo : EIATTR_KPARAM_INFO
	.align		4
.L_99:
        /*0068*/ 	.byte	0x04, 0x17
        /*006a*/ 	.short	(.L_101 - .L_100)
.L_100:
        /*006c*/ 	.word	0x00000000
        /*0070*/ 	.short	0x0002
        /*0072*/ 	.short	0x0010
        /*0074*/ 	.byte	0x00, 0xf5, 0x21, 0x00


	//----- nvinfo : EIATTR_KPARAM_INFO
	.align		4
.L_101:
        /*0078*/ 	.byte	0x04, 0x17
        /*007a*/ 	.short	(.L_103 - .L_102)
.L_102:
        /*007c*/ 	.word	0x00000000
        /*0080*/ 	.short	0x0001
        /*0082*/ 	.short	0x0008
        /*0084*/ 	.byte	0x00, 0xf5, 0x21, 0x00


	//----- nvinfo : EIATTR_KPARAM_INFO
	.align		4
.L_103:
        /*0088*/ 	.byte	0x04, 0x17
        /*008a*/ 	.short	(.L_105 - .L_104)
.L_104:
        /*008c*/ 	.word	0x00000000
        /*0090*/ 	.short	0x0000
        /*0092*/ 	.short	0x0000
        /*0094*/ 	.byte	0x00, 0xf5, 0x21, 0x00


	//----- nvinfo : EIATTR_SPARSE_MMA_MASK
	.align		4
.L_105:
        /*0098*/ 	.byte	0x03, 0x50
        /*009a*/ 	.short	0x0000


	//----- nvinfo : EIATTR_MAXREG_COUNT
	.align		4
        /*009c*/ 	.byte	0x03, 0x1b
        /*009e*/ 	.short	0x00ff


	//----- nvinfo : EIATTR_NUM_BARRIERS
	.align		4
        /*00a0*/ 	.byte	0x02, 0x4c
        /*00a2*/ 	.byte	0x01
	.zero		1


	//----- nvinfo : EIATTR_MERCURY_ISA_VERSION
	.align		4
        /*00a4*/ 	.byte	0x03, 0x5f
        /*00a6*/ 	.short	0x0101


	//----- nvinfo : EIATTR_COOP_GROUP_MASK_REGIDS
	.align		4
        /*00a8*/ 	.byte	0x04, 0x29
        /*00aa*/ 	.short	(.L_107 - .L_106)


	//   ....[0]....
.L_106:
        /*00ac*/ 	.word	0xffffffff


	//   ....[1]....
        /*00b0*/ 	.word	0xffffffff


	//   ....[2]....
        /*00b4*/ 	.word	0xffffffff


	//   ....[3]....
        /*00b8*/ 	.word	0xffffffff


	//   ....[4]....
        /*00bc*/ 	.word	0xffffffff


	//   ....[5]....
        /*00c0*/ 	.word	0xffffffff


	//   ....[6]....
        /*00c4*/ 	.word	0xffffffff


	//   ....[7]....
        /*00c8*/ 	.word	0xffffffff


	//   ....[8]....
        /*00cc*/ 	.word	0xffffffff


	//   ....[9]....
        /*00d0*/ 	.word	0xffffffff


	//   ....[10]....
        /*00d4*/ 	.word	0x05000014


	//   ....[11]....
        /*00d8*/ 	.word	0x05000014


	//   ....[12]....
        /*00dc*/ 	.word	0x05000014


	//   ....[13]....
        /*00e0*/ 	.word	0x05000014


	//   ....[14]....
        /*00e4*/ 	.word	0x05000014


	//----- nvinfo : EIATTR_COOP_GROUP_INSTR_OFFSETS
	.align		4
.L_107:
        /*00e8*/ 	.byte	0x04, 0x28
        /*00ea*/ 	.short	(.L_109 - .L_108)


	//   ....[0]....
.L_108:
        /*00ec*/ 	.word	0x000009a0


	//   ....[1]....
        /*00f0*/ 	.word	0x00000a20


	//   ....[2]....
        /*00f4*/ 	.word	0x00000a40


	//   ....[3]....
        /*00f8*/ 	.word	0x00000a60


	//   ....[4]....
        /*00fc*/ 	.word	0x00000a80


	//   ....[5]....
        /*0100*/ 	.word	0x00000b20


	//   ....[6]....
        /*0104*/ 	.word	0x00000b40


	//   ....[7]....
        /*0108*/ 	.word	0x00000b60


	//   ....[8]....
        /*010c*/ 	.word	0x00000b80


	//   ....[9]....
        /*0110*/ 	.word	0x00000ba0


	//   ....[10]....
        /*0114*/ 	.word	0x00000e10


	//   ....[11]....
        /*0118*/ 	.word	0x00000e80


	//   ....[12]....
        /*011c*/ 	.word	0x00000ef0


	//   ....[13]....
        /*0120*/ 	.word	0x00000f60


	//   ....[14]....
        /*0124*/ 	.word	0x00000fd0


	//----- nvinfo : EIATTR_VRC_CTA_INIT_COUNT
	.align		4
.L_109:
        /*0128*/ 	.byte	0x02, 0x4a
	.zero		1
	.zero		1


	//----- nvinfo : EIATTR_EXIT_INSTR_OFFSETS
	.align		4
        /*012c*/ 	.byte	0x04, 0x1c
        /*012e*/ 	.short	(.L_111 - .L_110)


	//   ....[0]....
.L_110:
        /*0130*/ 	.word	0x00000cd0


	//   ....[1]....
        /*0134*/ 	.word	0x00000dc0


	//----- nvinfo : EIATTR_MAX_THREADS
	.align		4
.L_111:
        /*0138*/ 	.byte	0x04, 0x05
        /*013a*/ 	.short	(.L_113 - .L_112)
.L_112:
        /*013c*/ 	.word	0x00000080
        /*0140*/ 	.word	0x00000001
        /*0144*/ 	.word	0x00000001


	//----- nvinfo : EIATTR_CRS_STACK_SIZE
	.align		4
.L_113:
        /*0148*/ 	.byte	0x04, 0x1e
        /*014a*/ 	.short	(.L_115 - .L_114)
.L_114:
        /*014c*/ 	.word	0x00000000


	//----- nvinfo : EIATTR_CBANK_PARAM_SIZE
	.align		4
.L_115:
        /*0150*/ 	.byte	0x03, 0x19
        /*0152*/ 	.short	0x0032


	//----- nvinfo : EIATTR_PARAM_CBANK
	.align		4
        /*0154*/ 	.byte	0x04, 0x0a
        /*0156*/ 	.short	(.L_117 - .L_116)
	.align		4
.L_116:
        /*0158*/ 	.word	index@(.nv.constant0._ZN2at6native61_GLOBAL__N__a41b8ba8_28_MultiLabelMarginCriterion_cu_26f6785b38multilabel_margin_loss_backward_kernelIN3c108BFloat16EfEEvPT_PKS5_S8_PKlS8_iibb)
        /*015c*/ 	.short	0x0380
        /*015e*/ 	.short	0x0032


	//----- nvinfo : EIATTR_SW_WAR
	.align		4
.L_117:
        /*0160*/ 	.byte	0x04, 0x36
        /*0162*/ 	.short	(.L_119 - .L_118)
.L_118:
        /*0164*/ 	.word	0x00000008
.L_119:


//--------------------- .nv.info._ZN2at6native61_GLOBAL__N__a41b8ba8_28_MultiLabelMarginCriterion_cu_26f6785b38multilabel_margin_loss_backward_kernelIN3c104HalfEfEEvPT_PKS5_S8_PKlS8_iibb --------------------------
	.section	.nv.info._ZN2at6native61_GLOBAL__N__a41b8ba8_28_MultiLabelMarginCriterion_cu_26f6785b38multilabel_margin_loss_backward_kernelIN3c104HalfEfEEvPT_PKS5_S8_PKlS8_iibb,"",@"SHT_CUDA_INFO"
	.sectionflags	@""
	.align	4


	//----- nvinfo : EIATTR_CUDA_API_VERSION
	.align		4
        /*0000*/ 	.byte	0x04, 0x37
        /*0002*/ 	.short	(.L_121 - .L_120)
.L_120:
        /*0004*/ 	.word	0x00000082


	//----- nvinfo : EIATTR_KPARAM_INFO
	.align		4
.L_121:
        /*0008*/ 	.byte	0x04, 0x17
        /*000a*/ 	.short	(.L_123 - .L_122)
.L_122:
        /*000c*/ 	.word	0x00000000
        /*0010*/ 	.short	0x0008
        /*0012*/ 	.short	0x0031
        /*0014*/ 	.byte	0x00, 0xf0, 0x05, 0x00


	//----- nvinfo : EIATTR_KPARAM_INFO
	.align		4
.L_123:
        /*0018*/ 	.byte	0x04, 0x17
        /*001a*/ 	.short	(.L_125 - .L_124)
.L_124:
        /*001c*/ 	.word	0x00000000
        /*0020*/ 	.short	0x0007
        /*0022*/ 	.short	0x0030
        /*0024*/ 	.byte	0x00, 0xf0, 0x05, 0x00


	//----- nvinfo : EIATTR_KPARAM_INFO
	.align		4
.L_125:
        /*0028*/ 	.byte	0x04, 0x17
        /*002a*/ 	.short	(.L_127 - .L_126)
.L_126:
        /*002c*/ 	.word	0x00000000
        /*0030*/ 	.short	0x0006
        /*0032*/ 	.short	0x002c
        /*0034*/ 	.byte	0x00, 0xf0, 0x11, 0x00


	//----- nvinfo : EIATTR_KPARAM_INFO
	.align		4
.L_127:
        /*0038*/ 	.byte	0x04, 0x17
        /*003a*/ 	.short	(.L_129 - .L_128)
.L_128:
        /*003c*/ 	.word	0x00000000
        /*0040*/ 	.short	0x0005
        /*0042*/ 	.short	0x0028
        /*0044*/ 	.byte	0x00, 0xf0, 0x11, 0x00


	//----- nvinfo : EIATTR_KPARAM_INFO
	.align		4
.L_129:
        /*0048*/ 	.byte	0x04, 0x17
        /*004a*/ 	.short	(.L_131 - .L_130)
.L_130:
        /*004c*/ 	.word	0x00000000
        /*0050*/ 	.short	0x0004
        /*0052*/ 	.short	0x0020
        /*0054*/ 	.byte	0x00, 0xf5, 0x21, 0x00


	//----- nvinfo : EIATTR_KPARAM_INFO
	.align		4
.L_131:
        /*0058*/ 	.byte	0x04, 0x17
        /*005a*/ 	.short	(.L_133 - .L_132)
.L_132:
        /*005c*/ 	.word	0x00000000
        /*0060*/ 	.short	0x0003
        /*0062*/ 	.short	0x0018
        /*0064*/ 	.byte	0x00, 0xf5, 0x21, 0x00


	//----- nvinfo : EIATTR_KPARAM_INFO
	.align		4
.L_133:
        /*0068*/ 	.byte	0x04, 0x17
        /*006a*/ 	.short	(.L_135 - .L_134)
.L_134:
        /*006c*/ 	.word	0x00000000
        /*0070*/ 	.short	0x0002
        /*0072*/ 	.short	0x0010
        /*0074*/ 	.byte	0x00, 0xf5, 0x21, 0x00


	//----- nvinfo : EIATTR_KPARAM_INFO
	.align		4
.L_135:
        /*0078*/ 	.byte	0x04, 0x17
        /*007a*/ 	.short	(.L_137 - .L_136)
.L_136:
        /*007c*/ 	.word	0x00000000
        /*0080*/ 	.short	0x0001
        /*0082*/ 	.short	0x0008
        /*0084*/ 	.byte	0x00, 0xf5, 0x21, 0x00


	//----- nvinfo : EIATTR_KPARAM_INFO
	.align		4
.L_137:
        /*0088*/ 	.byte	0x04, 0x17
        /*008a*/ 	.short	(.L_139 - .L_138)
.L_138:
        /*008c*/ 	.word	0x00000000
        /*0090*/ 	.short	0x0000
        /*0092*/ 	.short	0x0000
        /*0094*/ 	.byte	0x00, 0xf5, 0x21, 0x00


	//----- nvinfo : EIATTR_SPARSE_MMA_MASK
	.align		4
.L_139:
        /*0098*/ 	.byte	0x03, 0x50
        /*009a*/ 	.short	0x0000


	//----- nvinfo : EIATTR_MAXREG_COUNT
	.align		4
        /*009c*/ 	.byte	0x03, 0x1b
        /*009e*/ 	.short	0x00ff


	//----- nvinfo : EIATTR_NUM_BARRIERS
	.align		4
        /*00a0*/ 	.byte	0x02, 0x4c
        /*00a2*/ 	.byte	0x01
	.zero		1


	//----- nvinfo : EIATTR_MERCURY_ISA_VERSION
	.align		4
        /*00a4*/ 	.byte	0x03, 0x5f
        /*00a6*/ 	.short	0x0101


	//----- nvinfo : EIATTR_COOP_GROUP_MASK_REGIDS
	.align		4
        /*00a8*/ 	.byte	0x04, 0x29
        /*00aa*/ 	.short	(.L_141 - .L_140)


	//   ....[0]....
.L_140:
        /*00ac*/ 	.word	0xffffffff


	//   ....[1]....
        /*00b0*/ 	.word	0xffffffff


	//   ....[2]....
        /*00b4*/ 	.word	0xffffffff


	//   ....[3]....
        /*00b8*/ 	.word	0xffffffff


	//   ....[4]....
        /*00bc*/ 	.word	0xffffffff


	//   ....[5]....
        /*00c0*/ 	.word	0xffffffff


	//   ....[6]....
        /*00c4*/ 	.word	0xffffffff


	//   ....[7]....
        /*00c8*/ 	.word	0xffffffff


	//   ....[8]....
        /*00cc*/ 	.word	0xffffffff


	//   ....[9]....
        /*00d0*/ 	.word	0xffffffff


	//   ....[10]....
        /*00d4*/ 	.word	0x05000014


	//   ....[11]....
        /*00d8*/ 	.word	0x05000014


	//   ....[12]....
        /*00dc*/ 	.word	0x05000014


	//   ....[13]....
        /*00e0*/ 	.word	0x05000014


	//   ....[14]....
        /*00e4*/ 	.word	0x05000014


	//----- nvinfo : EIATTR_COOP_GROUP_INSTR_OFFSETS
	.align		4
.L_141:
        /*00e8*/ 	.byte	0x04, 0x28
        /*00ea*/ 	.short	(.L_143 - .L_142)


	//   ....[0]....
.L_142:
        /*00ec*/ 	.word	0x000009a0


	//   ....[1]....
        /*00f0*/ 	.word	0x00000a20


	//   ....[2]....
        /*00f4*/ 	.word	0x00000a40


	//   ....[3]....
        /*00f8*/ 	.word	0x00000a60


	//   ....[4]....
        /*00fc*/ 	.word	0x00000a80


	//   ....[5]....
        /*0100*/ 	.word	0x00000b20


	//   ....[6]....
        /*0104*/ 	.word	0x00000b40


	//   ....[7]....
        /*0108*/ 	.word	0x00000b60


	//   ....[8]....
        /*010c*/ 	.word	0x00000b80


	//   ....[9]....
        /*0110*/ 	.word	0x00000ba0


	//   ....[10]....
        /*0114*/ 	.word	0x00000e10


	//   ....[11]....
        /*0118*/ 	.word	0x00000e80


	//   ....[12]....
        /*011c*/ 	.word	0x00000ef0


	//   ....[13]....
        /*0120*/ 	.word	0x00000f60


	//   ....[14]....
        /*0124*/ 	.word	0x00000fd0


	//----- nvinfo : EIATTR_VRC_CTA_INIT_COUNT
	.align		4
.L_143:
        /*0128*/ 	.byte	0x02, 0x4a
	.zero		1
	.zero		1


	//----- nvinfo : EIATTR_EXIT_INSTR_OFFSETS
	.align		4
        /*012c*/ 	.byte	0x04, 0x1c
        /*012e*/ 	.short	(.L_145 - .L_144)


	//   ....[0]....
.L_144:
        /*0130*/ 	.word	0x00000cd0


	//   ....[1]....
        /*0134*/ 	.word	0x00000dc0


	//----- nvinfo : EIATTR_MAX_THREADS
	.align		4
.L_145:
        /*0138*/ 	.byte	0x04, 0x05
        /*013a*/ 	.short	(.L_147 - .L_146)
.L_146:
        /*013c*/ 	.word	0x00000080
        /*0140*/ 	.word	0x00000001
        /*0144*/ 	.word	0x00000001


	//----- nvinfo : EIATTR_CRS_STACK_SIZE
	.align		4
.L_147:
        /*0148*/ 	.byte	0x04, 0x1e
        /*014a*/ 	.short	(.L_149 - .L_148)
.L_148:
        /*014c*/ 	.word	0x00000000


	//----- nvinfo : EIATTR_CBANK_PARAM_SIZE
	.align		4
.L_149:
        /*0150*/ 	.byte	0x03, 0x19
        /*0152*/ 	.short	0x0032


	//----- nvinfo : EIATTR_PARAM_CBANK
	.align		4
        /*0154*/ 	.byte	0x04, 0x0a
        /*0156*/ 	.short	(.L_151 - .L_150)
	.align		4
.L_150:
        /*0158*/ 	.word	index@(.nv.constant0._ZN2at6native61_GLOBAL__N__a41b8ba8_28_MultiLabelMarginCriterion_cu_26f6785b38multilabel_margin_loss_backward_kernelIN3c104HalfEfEEvPT_PKS5_S8_PKlS8_iibb)
        /*015c*/ 	.short	0x0380
        /*015e*/ 	.short	0x0032


	//----- nvinfo : EIATTR_SW_WAR
	.align		4
.L_151:
        /*0160*/ 	.byte	0x04, 0x36
        /*0162*/ 	.short	(.L_153 - .L_152)
.L_152:
        /*0164*/ 	.word	0x00000008
.L_153:


//--------------------- .nv.info._ZN2at6native61_GLOBAL__N__a41b8ba8_28_MultiLabelMarginCriterion_cu_26f6785b38multilabel_margin_loss_backward_kernelIffEEvPT_PKS3_S6_PKlS6_iibb --------------------------
	.section	.nv.info._ZN2at6native61_GLOBAL__N__a41b8ba8_28_MultiLabelMarginCriterion_cu_26f6785b38multilabel_margin_loss_backward_kernelIffEEvPT_PKS3_S6_PKlS6_iibb,"",@"SHT_CUDA_INFO"
	.sectionflags	@""
	.align	4


	//----- nvinfo : EIATTR_CUDA_API_VERSION
	.align		4
        /*0000*/ 	.byte	0x04, 0x37
        /*0002*/ 	.short	(.L_155 - .L_154)
.L_154:
        /*0004*/ 	.word	0x00000082


	//----- nvinfo : EIATTR_KPARAM_INFO
	.align		4
.L_155:
        /*0008*/ 	.byte	0x04, 0x17
        /*000a*/ 	.short	(.L_157 - .L_156)
.L_156:
        /*000c*/ 	.word	0x00000000
        /*0010*/ 	.short	0x0008
        /*0012*/ 	.short	0x0031
        /*0014*/ 	.byte	0x00, 0xf0, 0x05, 0x00


	//----- nvinfo : EIATTR_KPARAM_INFO
	.align		4
.L_157:
        /*0018*/ 	.byte	0x04, 0x17
        /*001a*/ 	.short	(.L_159 - .L_158)
.L_158:
        /*001c*/ 	.word	0x00000000
        /*0020*/ 	.short	0x0007
        /*0022*/ 	.short	0x0030
        /*0024*/ 	.byte	0x00, 0xf0, 0x05, 0x00


	//----- nvinfo : EIATTR_KPARAM_INFO
	.align		4
.L_159:
        /*0028*/ 	.byte	0x04, 0x17
        /*002a*/ 	.short	(.L_161 - .L_160)
.L_160:
        /*002c*/ 	.word	0x00000000
        /*0030*/ 	.short	0x0006
        /*0032*/ 	.short	0x002c
        /*0034*/ 	.byte	0x00, 0xf0, 0x11, 0x00


	//----- nvinfo : EIATTR_KPARAM_INFO
	.align		4
.L_161:
        /*0038*/ 	.byte	0x04, 0x17
        /*003a*/ 	.short	(.L_163 - .L_162)
.L_162:
        /*003c*/ 	.word	0x00000000
        /*0040*/ 	.short	0x0005
        /*0042*/ 	.short	0x0028
        /*0044*/ 	.byte	0x00, 0xf0, 0x11, 0x00


	//----- nvinfo : EIATTR_KPARAM_INFO
	.align		4
.L_163:
        /*0048*/ 	.byte	0x04, 0x17
        /*004a*/ 	.short	(.L_165 - .L_164)
.L_164:
        /*004c*/ 	.word	0x00000000
        /*0050*/ 	.short	0x0004
        /*0052*/ 	.short	0x0020
        /*0054*/ 	.byte	0x00, 0xf5, 0x21, 0x00


	//----- nvinfo : EIATTR_KPARAM_INFO
	.align		4
.L_165:
        /*0058*/ 	.byte	0x04, 0x17
        /*005a*/ 	.short	(.L_167 - .L_166)
.L_166:
        /*005c*/ 	.word	0x00000000
        /*0060*/ 	.short	0x0003
        /*0062*/ 	.short	0x0018
        /*0064*/ 	.byte	0x00, 0xf5, 0x21, 0x00


	//----- nvinfo : EIATTR_KPARAM_INFO
	.align		4
.L_167:
        /*0068*/ 	.byte	0x04, 0x17
        /*006a*/ 	.short	(.L_169 - .L_168)
.L_168:
        /*006c*/ 	.word	0x00000000
        /*0070*/ 	.short	0x0002
        /*0072*/ 	.short	0x0010
        /*0074*/ 	.byte	0x00, 0xf5, 0x21, 0x00


	//----- nvinfo : EIATTR_KPARAM_INFO
	.align		4
.L_169:
        /*0078*/ 	.byte	0x04, 0x17
        /*007a*/ 	.short	(.L_171 - .L_170)
.L_170:
        /*007c*/ 	.word	0x00000000
        /*0080*/ 	.short	0x0001
        /*0082*/ 	.short	0x0008
        /*0084*/ 	.byte	0x00, 0xf5, 0x21, 0x00


	//----- nvinfo : EIATTR_KPARAM_INFO
	.align		4
.L_171:
        /*0088*/ 	.byte	0x04, 0x17
        /*008a*/ 	.short	(.L_173 - .L_172)
.L_172:
        /*008c*/ 	.word	0x00000000
        /*0090*/ 	.short	0x0000
        /*0092*/ 	.short	0x0000
        /*0094*/ 	.byte	0x00, 0xf5, 0x21, 0x00


	//----- nvinfo : EIATTR_SPARSE_MMA_MASK
	.align		4
.L_173:
        /*0098*/ 	.byte	0x03, 0x50
        /*009a*/ 	.short	0x0000


	//----- nvinfo : EIATTR_MAXREG_COUNT
	.align		4
        /*009c*/ 	.byte	0x03, 0x1b
        /*009e*/ 	.short	0x00ff


	//----- nvinfo : EIATTR_NUM_BARRIERS
	.align		4
        /*00a0*/ 	.byte	0x02, 0x4c
        /*00a2*/ 	.byte	0x01
	.zero		1


	//----- nvinfo : EIATTR_MERCURY_ISA_VERSION
	.align		4
        /*00a4*/ 	.byte	0x03, 0x5f
        /*00a6*/ 	.short	0x0101


	//----- nvinfo : EIATTR_COOP_GROUP_MASK_REGIDS
	.align		4
        /*00a8*/ 	.byte	0x04, 0x29
        /*00aa*/ 	.short	(.L_175 - .L_174)


	//   ....[0]....
.L_174:
        /*00ac*/ 	.word	0xffffffff


	//   ....[1]....
        /*00b0*/ 	.word	0xffffffff


	//   ....[2]....
        /*00b4*/ 	.word	0xffffffff


	//   ....[3]....
        /*00b8*/ 	.word	0xffffffff


	//   ....[4]....
        /*00bc*/ 	.word	0xffffffff


	//   ....[5]....
        /*00c0*/ 	.word	0xffffffff


	//   ....[6]....
        /*00c4*/ 	.word	0xffffffff


	//   ....[7]....
        /*00c8*/ 	.word	0xffffffff


	//   ....[8]....
        /*00cc*/ 	.word	0xffffffff


	//   ....[9]....
        /*00d0*/ 	.word	0xffffffff


	//   ....[10]....
        /*00d4*/ 	.word	0x05000015


	//   ....[11]....
        /*00d8*/ 	.word	0x05000015


	//   ....[12]....
        /*00dc*/ 	.word	0x05000015


	//   ....[13]....
        /*00e0*/ 	.word	0x05000015


	//   ....[14]....
        /*00e4*/ 	.word	0x05000015


	//----- nvinfo : EIATTR_COOP_GROUP_INSTR_OFFSETS
	.align		4
.L_175:
        /*00e8*/ 	.byte	0x04, 0x28
        /*00ea*/ 	.short	(.L_177 - .L_176)


	//   ....[0]....
.L_176:
        /*00ec*/ 	.word	0x00000900


	//   ....[1]....
        /*00f0*/ 	.word	0x00000980


	//   ....[2]....
        /*00f4*/ 	.word	0x000009a0


	//   ....[3]....
        /*00f8*/ 	.word	0x000009c0


	//   ....[4]....
        /*00fc*/ 	.word	0x000009e0


	//   ....[5]....
        /*0100*/ 	.word	0x00000a80


	//   ....[6]....
        /*0104*/ 	.word	0x00000aa0


	//   ....[7]....
        /*0108*/ 	.word	0x00000ac0


	//   ....[8]....
        /*010c*/ 	.word	0x00000ae0


	//   ....[9]....
        /*0110*/ 	.word	0x00000b00


	//   ....[10]....
        /*0114*/ 	.word	0x00000d00


	//   ....[11]....
        /*0118*/ 	.word	0x00000d70


	//   ....[12]....
        /*011c*/ 	.word	0x00000de0


	//   ....[13]....
        /*0120*/ 	.word	0x00000e50


	//   ....[14]....
        /*0124*/ 	.word	0x00000ec0


	//----- nvinfo : EIATTR_VRC_CTA_INIT_COUNT
	.align		4
.L_177:
        /*0128*/ 	.byte	0x02, 0x4a
	.zero		1
	.zero		1


	//----- nvinfo : EIATTR_EXIT_INSTR_OFFSETS
	.align		4
        /*012c*/ 	.byte	0x04, 0x1c
        /*012e*/ 	.short	(.L_179 - .L_178)


	//   ....[0]....
.L_178:
        /*0130*/ 	.word	0x00000bf0


	//   ....[1]....
        /*0134*/ 	.word	0x00000cb0


	//----- nvinfo : EIATTR_MAX_THREADS
	.align		4
.L_179:
        /*0138*/ 	.byte	0x04, 0x05
        /*013a*/ 	.short	(.L_181 - .L_180)
.L_180:
        /*013c*/ 	.word	0x00000080
        /*0140*/ 	.word	0x00000001
        /*0144*/ 	.word	0x00000001


	//----- nvinfo : EIATTR_CRS_STACK_SIZE
	.align		4
.L_181:
        /*0148*/ 	.byte	0x04, 0x1e
        /*014a*/ 	.short	(.L_183 - .L_182)
.L_182:
        /*014c*/ 	.word	0x00000000


	//----- nvinfo : EIATTR_CBANK_PARAM_SIZE
	.align		4
.L_183:
        /*0150*/ 	.byte	0x03, 0x19
        /*0152*/ 	.short	0x0032


	//----- nvinfo : EIATTR_PARAM_CBANK
	.align		4
        /*0154*/ 	.byte	0x04, 0x0a
        /*0156*/ 	.short	(.L_185 - .L_184)
	.align		4
.L_184:
        /*0158*/ 	.word	index@(.nv.constant0._ZN2at6native61_GLOBAL__N__a41b8ba8_28_MultiLabelMarginCriterion_cu_26f6785b38multilabel_margin_loss_backward_kernelIffEEvPT_PKS3_S6_PKlS6_iibb)
        /*015c*/ 	.short	0x0380
        /*015e*/ 	.short	0x0032


	//----- nvinfo : EIATTR_SW_WAR
	.align		4
.L_185:
        /*0160*/ 	.byte	0x04, 0x36
        /*0162*/ 	.short	(.L_187 - .L_186)
.L_186:
        /*0164*/ 	.word	0x00000008
.L_187:


//--------------------- .nv.info._ZN2at6native61_GLOBAL__N__a41b8ba8_28_MultiLabelMarginCriterion_cu_26f6785b38multilabel_margin_loss_backward_kernelIddEEvPT_PKS3_S6_PKlS6_iibb --------------------------
	.section	.nv.info._ZN2at6native61_GLOBAL__N__a41b8ba8_28_MultiLabelMarginCriterion_cu_26f6785b38multilabel_margin_loss_backward_kernelIddEEvPT_PKS3_S6_PKlS6_iibb,"",@"SHT_CUDA_INFO"
	.sectionflags	@""
	.align	4


	//----- nvinfo : EIATTR_CUDA_API_VERSION
	.align		4
        /*0000*/ 	.byte	0x04, 0x37
        /*0002*/ 	.short	(.L_189 - .L_188)
.L_188:
        /*0004*/ 	.word	0x00000082


	//----- nvinfo : EIATTR_KPARAM_INFO
	.align		4
.L_189:
        /*0008*/ 	.byte	0x04, 0x17
        /*000a*/ 	.short	(.L_191 - .L_190)
.L_190:
        /*000c*/ 	.word	0x00000000
        /*0010*/ 	.short	0x0008
        /*0012*/ 	.short	0x0031
        /*0014*/ 	.byte	0x00, 0xf0, 0x05, 0x00


	//----- nvinfo : EIATTR_KPARAM_INFO
	.align		4
.L_191:
        /*0018*/ 	.byte	0x04, 0x17
        /*001a*/ 	.short	(.L_193 - .L_192)
.L_192:
        /*001c*/ 	.word	0x00000000
        /*0020*/ 	.short	0x0007
        /*0022*/ 	.short	0x0030
        /*0024*/ 	.byte	0x00, 0xf0, 0x05, 0x00


	//----- nvinfo : EIATTR_KPARAM_INFO
	.align		4
.L_193:
        /*0028*/ 	.byte	0x04, 0x17
        /*002a*/ 	.short	(.L_195 - .L_194)
.L_194:
        /*002c*/ 	.word	0x00000000
        /*0030*/ 	.short	0x0006
        /*0032*/ 	.short	0x002c
        /*0034*/ 	.byte	0x00, 0xf0, 0x11, 0x00


	//----- nvinfo : EIATTR_KPARAM_INFO
	.align		4
.L_195:
        /*0038*/ 	.byte	0x04, 0x17
        /*003a*/ 	.short	(.L_197 - .L_196)
.L_196:
        /*003c*/ 	.word	0x00000000
        /*0040*/ 	.short	0x0005
        /*0042*/ 	.short	0x0028
        /*0044*/ 	.byte	0x00, 0xf0, 0x11, 0x00


	//----- nvinfo : EIATTR_KPARAM_INFO
	.align		4
.L_197:
        /*0048*/ 	.byte	0x04, 0x17
        /*004a*/ 	.short	(.L_199 - .L_198)
.L_198:
        /*004c*/ 	.word	0x00000000
        /*0050*/ 	.short	0x0004
        /*0052*/ 	.short	0x0020
        /*0054*/ 	.byte	0x00, 0xf5, 0x21, 0x00


	//----- nvinfo : EIATTR_KPARAM_INFO
	.align		4
.L_199:
        /*0058*/ 	.byte	0x04, 0x17
        /*005a*/ 	.short	(.L_201 - .L_200)
.L_200:
        /*005c*/ 	.word	0x00000000
        /*0060*/ 	.short	0x0003
        /*0062*/ 	.short	0x0018
        /*0064*/ 	.byte	0x00, 0xf5, 0x21, 0x00


	//----- nvinfo : EIATTR_KPARAM_INFO
	.align		4
.L_201:
        /*0068*/ 	.byte	0x04, 0x17
        /*006a*/ 	.short	(.L_203 - .L_202)
.L_202:
        /*006c*/ 	.word	0x00000000
        /*0070*/ 	.short	0x0002
        /*0072*/ 	.short	0x0010
        /*0074*/ 	.byte	0x00, 0xf5, 0x21, 0x00


	//----- nvinfo : EIATTR_KPARAM_INFO
	.align		4
.L_203:
        /*0078*/ 	.byte	0x04, 0x17
        /*007a*/ 	.short	(.L_205 - .L_204)
.L_204:
        /*007c*/ 	.word	0x00000000
        /*0080*/ 	.short	0x0001
        /*0082*/ 	.short	0x0008
        /*0084*/ 	.byte	0x00, 0xf5, 0x21, 0x00


	//----- nvinfo : EIATTR_KPARAM_INFO
	.align		4
.L_205:
        /*0088*/ 	.byte	0x04, 0x17
        /*008a*/ 	.short	(.L_207 - .L_206)
.L_206:
        /*008c*/ 	.word	0x00000000
        /*0090*/ 	.short	0x0000
        /*0092*/ 	.short	0x0000
        /*0094*/ 	.byte	0x00, 0xf5, 0x21, 0x00


	//----- nvinfo : EIATTR_SPARSE_MMA_MASK
	.align		4
.L_207:
        /*0098*/ 	.byte	0x03, 0x50
        /*009a*/ 	.short	0x0000


	//----- nvinfo : EIATTR_MAXREG_COUNT
	.align		4
        /*009c*/ 	.byte	0x03, 0x1b
        /*009e*/ 	.short	0x00ff


	//----- nvinfo : EIATTR_NUM_BARRIERS
	.align		4
        /*00a0*/ 	.byte	0x02, 0x4c
        /*00a2*/ 	.byte	0x01
	.zero		1


	//----- nvinfo : EIATTR_MERCURY_ISA_VERSION
	.align		4
        /*00a4*/ 	.byte	0x03, 0x5f
        /*00a6*/ 	.short	0x0101


	//----- nvinfo : EIATTR_COOP_GROUP_MASK_REGIDS
	.align		4
        /*00a8*/ 	.byte	0x04, 0x29
        /*00aa*/ 	.short	(.L_209 - .L_208)


	//   ....[0]....
.L_208:
        /*00ac*/ 	.word	0xffffffff


	//   ....[1]....
        /*00b0*/ 	.word	0xffffffff


	//   ....[2]....
        /*00b4*/ 	.word	0xffffffff


	//   ....[3]....
        /*00b8*/ 	.word	0xffffffff


	//   ....[4]....
        /*00bc*/ 	.word	0xffffffff


	//   ....[5]....
        /*00c0*/ 	.word	0xffffffff


	//   ....[6]....
        /*00c4*/ 	.word	0xffffffff


	//   ....[7]....
        /*00c8*/ 	.word	0xffffffff


	//   ....[8]....
        /*00cc*/ 	.word	0xffffffff


	//   ....[9]....
        /*00d0*/ 	.word	0xffffffff


	//   ....[10]....
        /*00d4*/ 	.word	0xffffffff


	//   ....[11]....
        /*00d8*/ 	.word	0xffffffff


	//   ....[12]....
        /*00dc*/ 	.word	0xffffffff


	//   ....[13]....
        /*00e0*/ 	.word	0xffffffff


	//   ....[14]....
        /*00e4*/ 	.word	0xffffffff


	//   ....[15]....
        /*00e8*/ 	.word	0xffffffff


	//   ....[16]....
        /*00ec*/ 	.word	0xffffffff


	//   ....[17]....
        /*00f0*/ 	.word	0xffffffff


	//   ....[18]....
        /*00f4*/ 	.word	0xffffffff


	//   ....[19]....
        /*00f8*/ 	.word	0xffffffff


	//   ....[20]....
        /*00fc*/ 	.word	0x05000013


	//   ....[21]....
        /*0100*/ 	.word	0x05000013


	//   ....[22]....
        /*0104*/ 	.word	0x05000013


	//   ....[23]....
        /*0108*/ 	.word	0x05000013


	//   ....[24]....
        /*010c*/ 	.word	0x05000013


	//   ....[25]....
        /*0110*/ 	.word	0x05000013


	//   ....[26]....
        /*0114*/ 	.word	0x05000013


	//   ....[27]....
        /*0118*/ 	.word	0x05000013


	//   ....[28]....
        /*011c*/ 	.word	0x05000013


	//   ....[29]....
        /*0120*/ 	.word	0x05000013


	//----- nvinfo : EIATTR_COOP_GROUP_INSTR_OFFSETS
	.align		4
.L_209:
        /*0124*/ 	.byte	0x04, 0x28
        /*0126*/ 	.short	(.L_211 - .L_210)


	//   ....[0]....
.L_210:
        /*0128*/ 	.word	0x000008c0


	//   ....[1]....
        /*012c*/ 	.word	0x00000920


	//   ....[2]....
        /*0130*/ 	.word	0x00000940


	//   ....[3]....
        /*0134*/ 	.word	0x00000950


	//   ....[4]....
        /*0138*/ 	.word	0x000009a0


	//   ....[5]....
        /*013c*/ 	.word	0x000009c0


	//   ....[6]....
        /*0140*/ 	.word	0x00000a10


	//   ....[7]....
        /*0144*/ 	.word	0x00000a20


	//   ....[8]....
        /*0148*/ 	.word	0x00000a70


	//   ....[9]....
        /*014c*/ 	.word	0x00000a80


	//   ....[10]....
        /*0150*/ 	.word	0x00000b50


	//   ....[11]....
        /*0154*/ 	.word	0x00000b60


	//   ....[12]....
        /*0158*/ 	.word	0x00000b80


	//   ....[13]....
        /*015c*/ 	.word	0x00000b90


	//   ....[14]....
        /*0160*/ 	.word	0x00000be0


	//   ....[15]....
        /*0164*/ 	.word	0x00000bf0


	//   ....[16]....
        /*0168*/ 	.word	0x00000c40


	//   ....[17]....
        /*016c*/ 	.word	0x00000c50


	//   ....[18]....
        /*0170*/ 	.word	0x00000ca0


	//   ....[19]....
        /*0174*/ 	.word	0x00000cb0


	//   ....[20]....
        /*0178*/ 	.word	0x00000ec0


	//   ....[21]....
        /*017c*/ 	.word	0x00000f10


	//   ....[22]....
        /*0180*/ 	.word	0x00000f80


	//   ....[23]....
        /*0184*/ 	.word	0x00000fd0


	//   ....[24]....
        /*0188*/ 	.word	0x00001040


	//   ....[25]....
        /*018c*/ 	.word	0x00001090


	//   ....[26]....
        /*0190*/ 	.word	0x00001100


	//   ....[27]....
        /*0194*/ 	.word	0x00001150


	//   ....[28]....
        /*0198*/ 	.word	0x000011c0


	//   ....[29]....
        /*019c*/ 	.word	0x00001210


	//----- nvinfo : EIATTR_VRC_CTA_INIT_COUNT
	.align		4
.L_211:
        /*01a0*/ 	.byte	0x02, 0x4a
	.zero		1
	.zero		1


	//----- nvinfo : EIATTR_EXIT_INSTR_OFFSETS
	.align		4
        /*01a4*/ 	.byte	0x04, 0x1c
        /*01a6*/ 	.short	(.L_213 - .L_212)


	//   ....[0]....
.L_212:
        /*01a8*/ 	.word	0x00000da0


	//   ....[1]....
        /*01ac*/ 	.word	0x00000e60


	//----- nvinfo : EIATTR_MAX_THREADS
	.align		4
.L_213:
        /*01b0*/ 	.byte	0x04, 0x05
        /*01b2*/ 	.short	(.L_215 - .L_214)
.L_214:
        /*01b4*/ 	.word	0x00000080
        /*01b8*/ 	.word	0x00000001
        /*01bc*/ 	.word	0x00000001


	//----- nvinfo : EIATTR_CRS_STACK_SIZE
	.align		4
.L_215:
        /*01c0*/ 	.byte	0x04, 0x1e
        /*01c2*/ 	.short	(.L_217 - .L_216)
.L_216:
        /*01c4*/ 	.word	0x00000000


	//----- nvinfo : EIATTR_CBANK_PARAM_SIZE
	.align		4
.L_217:
        /*01c8*/ 	.byte	0x03, 0x19
        /*01ca*/ 	.short	0x0032


	//----- nvinfo : EIATTR_PARAM_CBANK
	.align		4
        /*01cc*/ 	.byte	0x04, 0x0a
        /*01ce*/ 	.short	(.L_219 - .L_218)
	.align		4
.L_218:
        /*01d0*/ 	.word	index@(.nv.constant0._ZN2at6native61_GLOBAL__N__a41b8ba8_28_MultiLabelMarginCriterion_cu_26f6785b38multilabel_margin_loss_backward_kernelIddEEvPT_PKS3_S6_PKlS6_iibb)
        /*01d4*/ 	.short	0x0380
        /*01d6*/ 	.short	0x0032


	//----- nvinfo : EIATTR_SW_WAR
	.align		4
.L_219:
        /*01d8*/ 	.byte	0x04, 0x36
        /*01da*/ 	.short	(.L_221 - .L_220)
.L_220:
        /*01dc*/ 	.word	0x00000008
.L_221:


//--------------------- .nv.info._ZN2at6native61_GLOBAL__N__a41b8ba8_28_MultiLabelMarginCriterion_cu_26f6785b37multilabel_margin_loss_forward_kernelIN3c108BFloat16EfEEvPT_PKS5_PKlS6_iib --------------------------
	.section	.nv.info._ZN2at6native61_GLOBAL__N__a41b8ba8_28_MultiLabelMarginCriterion_cu_26f6785b37multilabel_margin_loss_forward_kernelIN3c108BFloat16EfEEvPT_PKS5_PKlS6_iib,"",@"SHT_CUDA_INFO"
	.sectionflags	@""
	.align	4


	//----- nvinfo : EIATTR_CUDA_API_VERSION
	.align		4
        /*0000*/ 	.byte	0x04, 0x37
        /*0002*/ 	.short	(.L_223 - .L_222)
.L_222:
        /*0004*/ 	.word	0x00000082


	//----- nvinfo : EIATTR_KPARAM_INFO
	.align		4
.L_223:
        /*0008*/ 	.byte	0x04, 0x17
        /*000a*/ 	.short	(.L_225 - .L_224)
.L_224:
        /*000c*/ 	.word	0x00000000
        /*0010*/ 	.short	0x0006
        /*0012*/ 	.short	0x0028
        /*0014*/ 	.byte	0x00, 0xf0, 0x05, 0x00


	//----- nvinfo : EIATTR_KPARAM_INFO
	.align		4
.L_225:
        /*0018*/ 	.byte	0x04, 0x17
        /*001a*/ 	.short	(.L_227 - .L_226)
.L_226:
        /*001c*/ 	.word	0x00000000
        /*0020*/ 	.short	0x0005
        /*0022*/ 	.short	0x0024
        /*0024*/ 	.byte	0x00, 0xf0, 0x11, 0x00


	//----- nvinfo : EIATTR_KPARAM_INFO
	.align		4
.L_227:
        /*0028*/ 	.byte	0x04, 0x17
        /*002a*/ 	.short	(.L_229 - .L_228)
.L_228:
        /*002c*/ 	.word	0x00000000
        /*0030*/ 	.short	0x0004
        /*0032*/ 	.short	0x0020
        /*0034*/ 	.byte	0x00, 0xf0, 0x11, 0x00


	//----- nvinfo : EIATTR_KPARAM_INFO
	.align		4
.L_229:
        /*0038*/ 	.byte	0x04, 0x17
        /*003a*/ 	.short	(.L_231 - .L_230)
.L_230:
        /*003c*/ 	.word	0x00000000
        /*0040*/ 	.short	0x0003
        /*0042*/ 	.short	0x0018
        /*0044*/ 	.byte	0x00, 0xf5, 0x21, 0x00


	//----- nvinfo : EIATTR_KPARAM_INFO
	.align		4
.L_231:
        /*0048*/ 	.byte	0x04, 0x17
        /*004a*/ 	.short	(.L_233 - .L_232)
.L_232:
        /*004c*/ 	.word	0x00000000
        /*0050*/ 	.short	0x0002
        /*0052*/ 	.short	0x0010
        /*0054*/ 	.byte	0x00, 0xf5, 0x21, 0x00


	//----- nvinfo : EIATTR_KPARAM_INFO
	.align		4
.L_233:
        /*0058*/ 	.byte	0x04, 0x17
        /*005a*/ 	.short	(.L_235 - .L_234)
.L_234:
        /*005c*/ 	.word	0x00000000
        /*0060*/ 	.short	0x0001
        /*0062*/ 	.short	0x0008
        /*0064*/ 	.byte	0x00, 0xf5, 0x21, 0x00


	//----- nvinfo : EIATTR_KPARAM_INFO
	.align		4
.L_235:
        /*0068*/ 	.byte	0x04, 0x17
        /*006a*/ 	.short	(.L_237 - .L_236)
.L_236:
        /*006c*/ 	.word	0x00000000
        /*0070*/ 	.short	0x0000
        /*0072*/ 	.short	0x0000
        /*0074*/ 	.byte	0x00, 0xf5, 0x21, 0x00


	//----- nvinfo : EIATTR_SPARSE_MMA_MASK
	.align		4
.L_237:
        /*0078*/ 	.byte	0x03, 0x50
        /*007a*/ 	.short	0x0000


	//----- nvinfo : EIATTR_MAXREG_COUNT
	.align		4
        /*007c*/ 	.byte	0x03, 0x1b
        /*007e*/ 	.short	0x00ff


	//----- nvinfo : EIATTR_NUM_BARRIERS
	.align		4
        /*0080*/ 	.byte	0x02, 0x4c
        /*0082*/ 	.byte	0x01
	.zero		1


	//----- nvinfo : EIATTR_MERCURY_ISA_VERSION
	.align		4
        /*0084*/ 	.byte	0x03, 0x5f
        /*0086*/ 	.short	0x0101


	//----- nvinfo : EIATTR_COOP_GROUP_MASK_REGIDS
	.align		4
        /*0088*/ 	.byte	0x04, 0x29
        /*008a*/ 	.short	(.L_239 - .L_238)


	//   ....[0]....
.L_238:
        /*008c*/ 	.word	0xffffffff


	//   ....[1]....
        /*0090*/ 	.word	0xffffffff


	//   ....[2]....
        /*0094*/ 	.word	0xffffffff


	//   ....[3]....
        /*0098*/ 	.word	0xffffffff


	//   ....[4]....
        /*009c*/ 	.word	0xffffffff


	//   ....[5]....
        /*00a0*/ 	.word	0xffffffff


	//   ....[6]....
        /*00a4*/ 	.word	0xffffffff


	//   ....[7]....
        /*00a8*/ 	.word	0xffffffff


	//   ....[8]....
        /*00ac*/ 	.word	0xffffffff


	//   ....[9]....
        /*00b0*/ 	.word	0xffffffff


	//----- nvinfo : EIATTR_COOP_GROUP_INSTR_OFFSETS
	.align		4
.L_239:
        /*00b4*/ 	.byte	0x04, 0x28
        /*00b6*/ 	.short	(.L_241 - .L_240)


	//   ....[0]....
.L_240:
        /*00b8*/ 	.word	0x00000640


	//   ....[1]....
        /*00bc*/ 	.word	0x000006a0


	//   ....[2]....
        /*00c0*/ 	.word	0x000006f0


	//   ....[3]....
        /*00c4*/ 	.word	0x00000740


	//   ....[4]....
        /*00c8*/ 	.word	0x00000780


	//   ....[5]....
        /*00cc*/ 	.word	0x00000810


	//   ....[6]....
        /*00d0*/ 	.word	0x00000840


	//   ....[7]....
        /*00d4*/ 	.word	0x00000860


	//   ....[8]....
        /*00d8*/ 	.word	0x00000880


	//   ....[9]....
        /*00dc*/ 	.word	0x000008a0


	//----- nvinfo : EIATTR_VRC_CTA_INIT_COUNT
	.align		4
.L_241:
        /*00e0*/ 	.byte	0x02, 0x4a
	.zero		1
	.zero		1


	//----- nvinfo : EIATTR_EXIT_INSTR_OFFSETS
	.align		4
        /*00e4*/ 	.byte	0x04, 0x1c
        /*00e6*/ 	.short	(.L_243 - .L_242)


	//   ....[0]....
.L_242:
        /*00e8*/ 	.word	0x00000800


	//   ....[1]....
        /*00ec*/ 	.word	0x000008b0


	//   ....[2]....
        /*00f0*/ 	.word	0x000009a0


	//   ....[3]....
        /*00f4*/ 	.word	0x00000a10


	//----- nvinfo : EIATTR_MAX_THREADS
	.align		4
.L_243:
        /*00f8*/ 	.byte	0x04, 0x05
        /*00fa*/ 	.short	(.L_245 - .L_244)
.L_244:
        /*00fc*/ 	.word	0x00000080
        /*0100*/ 	.word	0x00000001
        /*0104*/ 	.word	0x00000001


	//----- nvinfo : EIATTR_CRS_STACK_SIZE
	.align		4
.L_245:
        /*0108*/ 	.byte	0x04, 0x1e
        /*010a*/ 	.short	(.L_247 - .L_246)
.L_246:
        /*010c*/ 	.word	0x00000000


	//----- nvinfo : EIATTR_CBANK_PARAM_SIZE
	.align		4
.L_247:
        /*0110*/ 	.byte	0x03, 0x19
        /*0112*/ 	.short	0x0029


	//----- nvinfo : EIATTR_PARAM_CBANK
	.align		4
        /*0114*/ 	.byte	0x04, 0x0a
        /*0116*/ 	.short	(.L_249 - .L_248)
	.align		4
.L_248:
        /*0118*/ 	.word	index@(.nv.constant0._ZN2at6native61_GLOBAL__N__a41b8ba8_28_MultiLabelMarginCriterion_cu_26f6785b37multilabel_margin_loss_forward_kernelIN3c108BFloat16EfEEvPT_PKS5_PKlS6_iib)
        /*011c*/ 	.short	0x0380
        /*011e*/ 	.short	0x0029


	//----- nvinfo : EIATTR_SW_WAR
	.align		4
.L_249:
        /*0120*/ 	.byte	0x04, 0x36
        /*0122*/ 	.short	(.L_251 - .L_250)
.L_250:
        /*0124*/ 	.word	0x00000008
.L_251:


//--------------------- .nv.info._ZN2at6native61_GLOBAL__N__a41b8ba8_28_MultiLabelMarginCriterion_cu_26f6785b37multilabel_margin_loss_forward_kernelIN3c104HalfEfEEvPT_PKS5_PKlS6_iib --------------------------
	.section	.nv.info._ZN2at6native61_GLOBAL__N__a41b8ba8_28_MultiLabelMarginCriterion_cu_26f6785b37multilabel_margin_loss_forward_kernelIN3c104HalfEfEEvPT_PKS5_PKlS6_iib,"",@"SHT_CUDA_INFO"
	.sectionflags	@""
	.align	4


	//----- nvinfo : EIATTR_CUDA_API_VERSION
	.align		4
        /*0000*/ 	.byte	0x04, 0x37
        /*0002*/ 	.short	(.L_253 - .L_252)
.L_252:
        /*0004*/ 	.word	0x00000082


	//----- nvinfo : EIATTR_KPARAM_INFO
	.align		4
.L_253:
        /*0008*/ 	.byte	0x04, 0x17
        /*000a*/ 	.short	(.L_255 - .L_254)
.L_254:
        /*000c*/ 	.word	0x00000000
        /*0010*/ 	.short	0x0006
        /*0012*/ 	.short	0x0028
        /*0014*/ 	.byte	0x00, 0xf0, 0x05, 0x00


	//----- nvinfo : EIATTR_KPARAM_INFO
	.align		4
.L_255:
        /*0018*/ 	.byte	0x04, 0x17
        /*001a*/ 	.short	(.L_257 - .L_256)
.L_256:
        /*001c*/ 	.word	0x00000000
        /*0020*/ 	.short	0x0005
        /*0022*/ 	.short	0x0024
        /*0024*/ 	.byte	0x00, 0xf0, 0x11, 0x00


	//----- nvinfo : EIATTR_KPARAM_INFO
	.align		4
.L_257:
        /*0028*/ 	.byte	0x04, 0x17
        /*002a*/ 	.short	(.L_259 - .L_258)
.L_258:
        /*002c*/ 	.word	0x00000000
        /*0030*/ 	.short	0x0004
        /*0032*/ 	.short	0x0020
        /*0034*/ 	.byte	0x00, 0xf0, 0x11, 0x00


	//----- nvinfo : EIATTR_KPARAM_INFO
	.align		4
.L_259:
        /*0038*/ 	.byte	0x04, 0x17
        /*003a*/ 	.short	(.L_261 - .L_260)
.L_260:
        /*003c*/ 	.word	0x00000000
        /*0040*/ 	.short	0x0003
        /*0042*/ 	.short	0x0018
        /*0044*/ 	.byte	0x00, 0xf5, 0x21, 0x00


	//----- nvinfo : EIATTR_KPARAM_INFO
	.align		4
.L_261:
        /*0048*/ 	.byte	0x04, 0x17
        /*004a*/ 	.short	(.L_263 - .L_262)
.L_262:
        /*004c*/ 	.word	0x00000000
        /*0050*/ 	.short	0x0002
        /*0052*/ 	.short	0x0010
        /*0054*/ 	.byte	0x00, 0xf5, 0x21, 0x00


	//----- nvinfo : EIATTR_KPARAM_INFO
	.align		4
.L_263:
        /*0058*/ 	.byte	0x04, 0x17
        /*005a*/ 	.short	(.L_265 - .L_264)
.L_264:
        /*005c*/ 	.word	0x00000000
        /*0060*/ 	.short	0x0001
        /*0062*/ 	.short	0x0008
        /*0064*/ 	.byte	0x00, 0xf5, 0x21, 0x00


	//----- nvinfo : EIATTR_KPARAM_INFO
	.align		4
.L_265:
        /*0068*/ 	.byte	0x04, 0x17
        /*006a*/ 	.short	(.L_267 - .L_266)
.L_266:
        /*006c*/ 	.word	0x00000000
        /*0070*/ 	.short	0x0000
        /*0072*/ 	.short	0x0000
        /*0074*/ 	.byte	0x00, 0xf5, 0x21, 0x00


	//----- nvinfo : EIATTR_SPARSE_MMA_MASK
	.align		4
.L_267:
        /*0078*/ 	.byte	0x03, 0x50
        /*007a*/ 	.short	0x0000


	//----- nvinfo : EIATTR_MAXREG_COUNT
	.align		4
        /*007c*/ 	.byte	0x03, 0x1b
        /*007e*/ 	.short	0x00ff


	//----- nvinfo : EIATTR_NUM_BARRIERS
	.align		4
        /*0080*/ 	.byte	0x02, 0x4c
        /*0082*/ 	.byte	0x01
	.zero		1


	//----- nvinfo : EIATTR_MERCURY_ISA_VERSION
	.align		4
        /*0084*/ 	.byte	0x03, 0x5f
        /*0086*/ 	.short	0x0101


	//----- nvinfo : EIATTR_COOP_GROUP_MASK_REGIDS
	.align		4
        /*0088*/ 	.byte	0x04, 0x29
        /*008a*/ 	.short	(.L_269 - .L_268)


	//   ....[0]....
.L_268:
        /*008c*/ 	.word	0xffffffff


	//   ....[1]....
        /*0090*/ 	.word	0xffffffff


	//   ....[2]....
        /*0094*/ 	.word	0xffffffff


	//   ....[3]....
        /*0098*/ 	.word	0xffffffff


	//   ....[4]....
        /*009c*/ 	.word	0xffffffff


	//   ....[5]....
        /*00a0*/ 	.word	0xffffffff


	//   ....[6]....
        /*00a4*/ 	.word	0xffffffff


	//   ....[7]....
        /*00a8*/ 	.word	0xffffffff


	//   ....[8]....
        /*00ac*/ 	.word	0xffffffff


	//   ....[9]....
        /*00b0*/ 	.word	0xffffffff


	//----- nvinfo : EIATTR_COOP_GROUP_INSTR_OFFSETS
	.align		4
.L_269:
        /*00b4*/ 	.byte	0x04, 0x28
        /*00b6*/ 	.short	(.L_271 - .L_270)


	//   ....[0]....
.L_270:
        /*00b8*/ 	.word	0x00000640


	//   ....[1]....
        /*00bc*/ 	.word	0x000006a0


	//   ....[2]....
        /*00c0*/ 	.word	0x000006f0


	//   ....[3]....
        /*00c4*/ 	.word	0x00000740


	//   ....[4]....
        /*00c8*/ 	.word	0x00000780


	//   ....[5]....
        /*00cc*/ 	.word	0x00000810


	//   ....[6]....
        /*00d0*/ 	.word	0x00000840


	//   ....[7]....
        /*00d4*/ 	.word	0x00000860


	//   ....[8]....
        /*00d8*/ 	.word	0x00000880


	//   ....[9]....
        /*00dc*/ 	.word	0x000008a0


	//----- nvinfo : EIATTR_VRC_CTA_INIT_COUNT
	.align		4
.L_271:
        /*00e0*/ 	.byte	0x02, 0x4a
	.zero		1
	.zero		1


	//----- nvinfo : EIATTR_EXIT_INSTR_OFFSETS
	.align		4
        /*00e4*/ 	.byte	0x04, 0x1c
        /*00e6*/ 	.short	(.L_273 - .L_272)


	//   ....[0]....
.L_272:
        /*00e8*/ 	.word	0x00000800


	//   ....[1]....
        /*00ec*/ 	.word	0x000008b0


	//   ....[2]....
        /*00f0*/ 	.word	0x000009a0


	//   ....[3]....
        /*00f4*/ 	.word	0x00000a10


	//----- nvinfo : EIATTR_MAX_THREADS
	.align		4
.L_273:
        /*00f8*/ 	.byte	0x04, 0x05
        /*00fa*/ 	.short	(.L_275 - .L_274)
.L_274:
        /*00fc*/ 	.word	0x00000080
        /*0100*/ 	.word	0x00000001
        /*0104*/ 	.word	0x00000001


	//----- nvinfo : EIATTR_CRS_STACK_SIZE
	.align		4
.L_275:
        /*0108*/ 	.byte	0x04, 0x1e
        /*010a*/ 	.short	(.L_277 - .L_276)
.L_276:
        /*010c*/ 	.word	0x00000000


	//----- nvinfo : EIATTR_CBANK_PARAM_SIZE
	.align		4
.L_277:
        /*0110*/ 	.byte	0x03, 0x19
        /*0112*/ 	.short	0x0029


	//----- nvinfo : EIATTR_PARAM_CBANK
	.align		4
        /*0114*/ 	.byte	0x04, 0x0a
        /*0116*/ 	.short	(.L_279 - .L_278)
	.align		4
.L_278:
        /*0118*/ 	.word	index@(.nv.constant0._ZN2at6native61_GLOBAL__N__a41b8ba8_28_MultiLabelMarginCriterion_cu_26f6785b37multilabel_margin_loss_forward_kernelIN3c104HalfEfEEvPT_PKS5_PKlS6_iib)
        /*011c*/ 	.short	0x0380
        /*011e*/ 	.short	0x0029


	//----- nvinfo : EIATTR_SW_WAR
	.align		4
.L_279:
        /*0120*/ 	.byte	0x04, 0x36
        /*0122*/ 	.short	(.L_281 - .L_280)
.L_280:
        /*0124*/ 	.word	0x00000008
.L_281:


//--------------------- .nv.info._ZN2at6native61_GLOBAL__N__a41b8ba8_28_MultiLabelMarginCriterion_cu_26f6785b37multilabel_margin_loss_forward_kernelIffEEvPT_PKS3_PKlS4_iib --------------------------
	.section	.nv.info._ZN2at6native61_GLOBAL__N__a41b8ba8_28_MultiLabelMarginCriterion_cu_26f6785b37multilabel_margin_loss_forward_kernelIffEEvPT_PKS3_PKlS4_iib,"",@"SHT_CUDA_INFO"
	.sectionflags	@""
	.align	4


	//----- nvinfo : EIATTR_CUDA_API_VERSION
	.align		4
        /*0000*/ 	.byte	0x04, 0x37
        /*0002*/ 	.short	(.L_283 - .L_282)
.L_282:
        /*0004*/ 	.word	0x00000082


	//----- nvinfo : EIATTR_KPARAM_INFO
	.align		4
.L_283:
        /*0008*/ 	.byte	0x04, 0x17
        /*000a*/ 	.short	(.L_285 - .L_284)
.L_284:
        /*000c*/ 	.word	0x00000000
        /*0010*/ 	.short	0x0006
        /*0012*/ 	.short	0x0028
        /*0014*/ 	.byte	0x00, 0xf0, 0x05, 0x00


	//----- nvinfo : EIATTR_KPARAM_INFO
	.align		4
.L_285:
        /*0018*/ 	.byte	0x04, 0x17
        /*001a*/ 	.short	(.L_287 - .L_286)
.L_286:
        /*001c*/ 	.word	0x00000000
        /*0020*/ 	.short	0x0005
        /*0022*/ 	.short	0x0024
        /*0024*/ 	.byte	0x00, 0xf0, 0x11, 0x00


	//----- nvinfo : EIATTR_KPARAM_INFO
	.align		4
.L_287:
        /*0028*/ 	.byte	0x04, 0x17
        /*002a*/ 	.short	(.L_289 - .L_288)
.L_288:
        /*002c*/ 	.word	0x00000000
        /*0030*/ 	.short	0x0004
        /*0032*/ 	.short	0x0020
        /*0034*/ 	.byte	0x00, 0xf0, 0x11, 0x00


	//----- nvinfo : EIATTR_KPARAM_INFO
	.align		4
.L_289:
        /*0038*/ 	.byte	0x04, 0x17
        /*003a*/ 	.short	(.L_291 - .L_290)
.L_290:
        /*003c*/ 	.word	0x00000000
        /*0040*/ 	.short	0x0003
        /*0042*/ 	.short	0x0018
        /*0044*/ 	.byte	0x00, 0xf5, 0x21, 0x00


	//----- nvinfo : EIATTR_KPARAM_INFO
	.align		4
.L_291:
        /*0048*/ 	.byte	0x04, 0x17
        /*004a*/ 	.short	(.L_293 - .L_292)
.L_292:
        /*004c*/ 	.word	0x00000000
        /*0050*/ 	.short	0x0002
        /*0052*/ 	.short	0x0010
        /*0054*/ 	.byte	0x00, 0xf5, 0x21, 0x00


	//----- nvinfo : EIATTR_KPARAM_INFO
	.align		4
.L_293:
        /*0058*/ 	.byte	0x04, 0x17
        /*005a*/ 	.short	(.L_295 - .L_294)
.L_294:
        /*005c*/ 	.word	0x00000000
        /*0060*/ 	.short	0x0001
        /*0062*/ 	.short	0x0008
        /*0064*/ 	.byte	0x00, 0xf5, 0x21, 0x00


	//----- nvinfo : EIATTR_KPARAM_INFO
	.align		4
.L_295:
        /*0068*/ 	.byte	0x04, 0x17
        /*006a*/ 	.short	(.L_297 - .L_296)
.L_296:
        /*006c*/ 	.word	0x00000000
        /*0070*/ 	.short	0x0000
        /*0072*/ 	.short	0x0000
        /*0074*/ 	.byte	0x00, 0xf5, 0x21, 0x00


	//----- nvinfo : EIATTR_SPARSE_MMA_MASK
	.align		4
.L_297:
        /*0078*/ 	.byte	0x03, 0x50
        /*007a*/ 	.short	0x0000


	//----- nvinfo : EIATTR_MAXREG_COUNT
	.align		4
        /*007c*/ 	.byte	0x03, 0x1b
        /*007e*/ 	.short	0x00ff


	//----- nvinfo : EIATTR_NUM_BARRIERS
	.align		4
        /*0080*/ 	.byte	0x02, 0x4c
        /*0082*/ 	.byte	0x01
	.zero		1


	//----- nvinfo : EIATTR_MERCURY_ISA_VERSION
	.align		4
        /*0084*/ 	.byte	0x03, 0x5f
        /*0086*/ 	.short	0x0101


	//----- nvinfo : EIATTR_COOP_GROUP_MASK_REGIDS
	.align		4
        /*0088*/ 	.byte	0x04, 0x29
        /*008a*/ 	.short	(.L_299 - .L_298)


	//   ....[0]....
.L_298:
        /*008c*/ 	.word	0xffffffff


	//   ....[1]....
        /*0090*/ 	.word	0xffffffff


	//   ....[2]....
        /*0094*/ 	.word	0xffffffff


	//   ....[3]....
        /*0098*/ 	.word	0xffffffff


	//   ....[4]....
        /*009c*/ 	.word	0xffffffff


	//   ....[5]....
        /*00a0*/ 	.word	0xffffffff


	//   ....[6]....
        /*00a4*/ 	.word	0xffffffff


	//   ....[7]....
        /*00a8*/ 	.word	0xffffffff


	//   ....[8]....
        /*00ac*/ 	.word	0xffffffff


	//   ....[9]....
        /*00b0*/ 	.word	0xffffffff


	//----- nvinfo : EIATTR_COOP_GROUP_INSTR_OFFSETS
	.align		4
.L_299:
        /*00b4*/ 	.byte	0x04, 0x28
        /*00b6*/ 	.short	(.L_301 - .L_300)


	//   ....[0]....
.L_300:
        /*00b8*/ 	.word	0x000005e0


	//   ....[1]....
        /*00bc*/ 	.word	0x00000640


	//   ....[2]....
        /*00c0*/ 	.word	0x00000690


	//   ....[3]....
        /*00c4*/ 	.word	0x000006e0


	//   ....[4]....
        /*00c8*/ 	.word	0x00000720


	//   ....[5]....
        /*00cc*/ 	.word	0x000007b0


	//   ....[6]....
        /*00d0*/ 	.word	0x000007e0


	//   ....[7]....
        /*00d4*/ 	.word	0x00000800


	//   ....[8]....
        /*00d8*/ 	.word	0x00000820


	//   ....[9]....
        /*00dc*/ 	.word	0x00000840


	//----- nvinfo : EIATTR_VRC_CTA_INIT_COUNT
	.align		4
.L_301:
        /*00e0*/ 	.byte	0x02, 0x4a
	.zero		1
	.zero		1


	//----- nvinfo : EIATTR_EXIT_INSTR_OFFSETS
	.align		4
        /*00e4*/ 	.byte	0x04, 0x1c
        /*00e6*/ 	.short	(.L_303 - .L_302)


	//   ....[0]....
.L_302:
        /*00e8*/ 	.word	0x000007a0


	//   ....[1]....
        /*00ec*/ 	.word	0x00000850


	//   ....[2]....
        /*00f0*/ 	.word	0x00000930


	//   ....[3]....
        /*00f4*/ 	.word	0x00000990


	//----- nvinfo : EIATTR_MAX_THREADS
	.align		4
.L_303:
        /*00f8*/ 	.byte	0x04, 0x05
        /*00fa*/ 	.short	(.L_305 - .L_304)
.L_304:
        /*00fc*/ 	.word	0x00000080
        /*0100*/ 	.word	0x00000001
        /*0104*/ 	.word	0x00000001


	//----- nvinfo : EIATTR_CRS_STACK_SIZE
	.align		4
.L_305:
        /*0108*/ 	.byte	0x04, 0x1e
        /*010a*/ 	.short	(.L_307 - .L_306)
.L_306:
        /*010c*/ 	.word	0x00000000


	//----- nvinfo : EIATTR_CBANK_PARAM_SIZE
	.align		4
.L_307:
        /*0110*/ 	.byte	0x03, 0x19
        /*0112*/ 	.short	0x0029


	//----- nvinfo : EIATTR_PARAM_CBANK
	.align		4
        /*0114*/ 	.byte	0x04, 0x0a
        /*0116*/ 	.short	(.L_309 - .L_308)
	.align		4
.L_308:
        /*0118*/ 	.word	index@(.nv.constant0._ZN2at6native61_GLOBAL__N__a41b8ba8_28_MultiLabelMarginCriterion_cu_26f6785b37multilabel_margin_loss_forward_kernelIffEEvPT_PKS3_PKlS4_iib)
        /*011c*/ 	.short	0x0380
        /*011e*/ 	.short	0x0029


	//----- nvinfo : EIATTR_SW_WAR
	.align		4
.L_309:
        /*0120*/ 	.byte	0x04, 0x36
        /*0122*/ 	.short	(.L_311 - .L_310)
.L_310:
        /*0124*/ 	.word	0x00000008
.L_311:


//--------------------- .nv.info._ZN2at6native61_GLOBAL__N__a41b8ba8_28_MultiLabelMarginCriterion_cu_26f6785b37multilabel_margin_loss_forward_kernelIddEEvPT_PKS3_PKlS4_iib --------------------------
	.section	.nv.info._ZN2at6native61_GLOBAL__N__a41b8ba8_28_MultiLabelMarginCriterion_cu_26f6785b37multilabel_margin_loss_forward_kernelIddEEvPT_PKS3_PKlS4_iib,"",@"SHT_CUDA_INFO"
	.sectionflags	@""
	.align	4


	//----- nvinfo : EIATTR_CUDA_API_VERSION
	.align		4
        /*0000*/ 	.byte	0x04, 0x37
        /*0002*/ 	.short	(.L_313 - .L_312)
.L_312:
        /*0004*/ 	.word	0x00000082


	//----- nvinfo : EIATTR_KPARAM_INFO
	.align		4
.L_313:
        /*0008*/ 	.byte	0x04, 0x17
        /*000a*/ 	.short	(.L_315 - .L_314)
.L_314:
        /*000c*/ 	.word	0x00000000
        /*0010*/ 	.short	0x0006
        /*0012*/ 	.short	0x0028
        /*0014*/ 	.byte	0x00, 0xf0, 0x05, 0x00


	//----- nvinfo : EIATTR_KPARAM_INFO
	.align		4
.L_315:
        /*0018*/ 	.byte	0x04, 0x17
        /*001a*/ 	.short	(.L_317 - .L_316)
.L_316:
        /*001c*/ 	.word	0x00000000
        /*0020*/ 	.short	0x0005
        /*0022*/ 	.short	0x0024
        /*0024*/ 	.byte	0x00, 0xf0, 0x11, 0x00


	//----- nvinfo : EIATTR_KPARAM_INFO
	.align		4
.L_317:
        /*0028*/ 	.byte	0x04, 0x17
        /*002a*/ 	.short	(.L_319 - .L_318)
.L_318:
        /*002c*/ 	.word	0x00000000
        /*0030*/ 	.short	0x0004
        /*0032*/ 	.short	0x0020
        /*0034*/ 	.byte	0x00, 0xf0, 0x11, 0x00


	//----- nvinfo : EIATTR_KPARAM_INFO
	.align		4
.L_319:
        /*0038*/ 	.byte	0x04, 0x17
        /*003a*/ 	.short	(.L_321 - .L_320)
.L_320:
        /*003c*/ 	.word	0x00000000
        /*0040*/ 	.short	0x0003
        /*0042*/ 	.short	0x0018
        /*0044*/ 	.byte	0x00, 0xf5, 0x21, 0x00


	//----- nvinfo : EIATTR_KPARAM_INFO
	.align		4
.L_321:
        /*0048*/ 	.byte	0x04, 0x17
        /*004a*/ 	.short	(.L_323 - .L_322)
.L_322:
        /*004c*/ 	.word	0x00000000
        /*0050*/ 	.short	0x0002
        /*0052*/ 	.short	0x0010
        /*0054*/ 	.byte	0x00, 0xf5, 0x21, 0x00


	//----- nvinfo : EIATTR_KPARAM_INFO
	.align		4
.L_323:
        /*0058*/ 	.byte	0x04, 0x17
        /*005a*/ 	.short	(.L_325 - .L_324)
.L_324:
        /*005c*/ 	.word	0x00000000
        /*0060*/ 	.short	0x0001
        /*0062*/ 	.short	0x0008
        /*0064*/ 	.byte	0x00, 0xf5, 0x21, 0x00


	//----- nvinfo : EIATTR_KPARAM_INFO
	.align		4
.L_325:
        /*0068*/ 	.byte	0x04, 0x17
        /*006a*/ 	.short	(.L_327 - .L_326)
.L_326:
        /*006c*/ 	.word	0x00000000
        /*0070*/ 	.short	0x0000
        /*0072*/ 	.short	0x0000
        /*0074*/ 	.byte	0x00, 0xf5, 0x21, 0x00


	//----- nvinfo : EIATTR_SPARSE_MMA_MASK
	.align		4
.L_327:
        /*0078*/ 	.byte	0x03, 0x50
        /*007a*/ 	.short	0x0000


	//----- nvinfo : EIATTR_MAXREG_COUNT
	.align		4
        /*007c*/ 	.byte	0x03, 0x1b
        /*007e*/ 	.short	0x00ff


	//----- nvinfo : EIATTR_NUM_BARRIERS
	.align		4
        /*0080*/ 	.byte	0x02, 0x4c
        /*0082*/ 	.byte	0x01
	.zero		1


	//----- nvinfo : EIATTR_MERCURY_ISA_VERSION
	.align		4
        /*0084*/ 	.byte	0x03, 0x5f
        /*0086*/ 	.short	0x0101


	//----- nvinfo : EIATTR_COOP_GROUP_MASK_REGIDS
	.align		4
        /*0088*/ 	.byte	0x04, 0x29
        /*008a*/ 	.short	(.L_329 - .L_328)


	//   ....[0]....
.L_328:
        /*008c*/ 	.word	0xffffffff


	//   ....[1]....
        /*0090*/ 	.word	0xffffffff


	//   ....[2]....
        /*0094*/ 	.word	0xffffffff


	//   ....[3]....
        /*0098*/ 	.word	0xffffffff


	//   ....[4]....
        /*009c*/ 	.word	0xffffffff


	//   ....[5]....
        /*00a0*/ 	.word	0xffffffff


	//   ....[6]....
        /*00a4*/ 	.word	0xffffffff


	//   ....[7]....
        /*00a8*/ 	.word	0xffffffff


	//   ....[8]....
        /*00ac*/ 	.word	0xffffffff


	//   ....[9]....
        /*00b0*/ 	.word	0xffffffff


	//   ....[10]....
        /*00b4*/ 	.word	0xffffffff


	//   ....[11]....
        /*00b8*/ 	.word	0xffffffff


	//   ....[12]....
        /*00bc*/ 	.word	0xffffffff


	//   ....[13]....
        /*00c0*/ 	.word	0xffffffff


	//   ....[14]....
        /*00c4*/ 	.word	0xffffffff


	//   ....[15]....
        /*00c8*/ 	.word	0xffffffff


	//   ....[16]....
        /*00cc*/ 	.word	0xffffffff


	//   ....[17]....
        /*00d0*/ 	.word	0xffffffff


	//   ....[18]....
        /*00d4*/ 	.word	0xffffffff


	//   ....[19]....
        /*00d8*/ 	.word	0xffffffff


	//----- nvinfo : EIATTR_COOP_GROUP_INSTR_OFFSETS
	.align		4
.L_329:
        /*00dc*/ 	.byte	0x04, 0x28
        /*00de*/ 	.short	(.L_331 - .L_330)


	//   ....[0]....
.L_330:
        /*00e0*/ 	.word	0x000006a0


	//   ....[1]....
        /*00e4*/ 	.word	0x000006c0


	//   ....[2]....
        /*00e8*/ 	.word	0x00000710


	//   ....[3]....
        /*00ec*/ 	.word	0x00000730


	//   ....[4]....
        /*00f0*/ 	.word	0x00000790


	//   ....[5]....
        /*00f4*/ 	.word	0x000007a0


	//   ....[6]....
        /*00f8*/ 	.word	0x000007f0


	//   ....[7]....
        /*00fc*/ 	.word	0x00000810


	//   ....[8]....
        /*0100*/ 	.word	0x00000880


	//   ....[9]....
        /*0104*/ 	.word	0x000008a0


	//   ....[10]....
        /*0108*/ 	.word	0x00000980


	//   ....[11]....
        /*010c*/ 	.word	0x000009a0


	//   ....[12]....
        /*0110*/ 	.word	0x000009c0


	//   ....[13]....
        /*0114*/ 	.word	0x000009d0


	//   ....[14]....
        /*0118*/ 	.word	0x00000a20


	//   ....[15]....
        /*011c*/ 	.word	0x00000a30


	//   ....[16]....
        /*0120*/ 	.word	0x00000a80


	//   ....[17]....
        /*0124*/ 	.word	0x00000a90


	//   ....[18]....
        /*0128*/ 	.word	0x00000ae0


	//   ....[19]....
        /*012c*/ 	.word	0x00000af0


	//----- nvinfo : EIATTR_VRC_CTA_INIT_COUNT
	.align		4
.L_331:
        /*0130*/ 	.byte	0x02, 0x4a
	.zero		1
	.zero		1


	//----- nvinfo : EIATTR_EXIT_INSTR_OFFSETS
	.align		4
        /*0134*/ 	.byte	0x04, 0x1c
        /*0136*/ 	.short	(.L_333 - .L_332)


	//   ....[0]....
.L_332:
        /*0138*/ 	.word	0x00000970


	//   ....[1]....
        /*013c*/ 	.word	0x00000b00


	//   ....[2]....
        /*0140*/ 	.word	0x00001270


	//   ....[3]....
        /*0144*/ 	.word	0x00001620


	//----- nvinfo : EIATTR_MAX_THREADS
	.align		4
.L_333:
        /*0148*/ 	.byte	0x04, 0x05
        /*014a*/ 	.short	(.L_335 - .L_334)
.L_334:
        /*014c*/ 	.word	0x00000080
        /*0150*/ 	.word	0x00000001
        /*0154*/ 	.word	0x00000001


	//----- nvinfo : EIATTR_CRS_STACK_SIZE
	.align		4
.L_335:
        /*0158*/ 	.byte	0x04, 0x1e
        /*015a*/ 	.short	(.L_337 - .L_336)
.L_336:
        /*015c*/ 	.word	0x00000000


	//----- nvinfo : EIATTR_CBANK_PARAM_SIZE
	.align		4
.L_337:
        /*0160*/ 	.byte	0x03, 0x19
        /*0162*/ 	.short	0x0029


	//----- nvinfo : EIATTR_PARAM_CBANK
	.align		4
        /*0164*/ 	.byte	0x04, 0x0a
        /*0166*/ 	.short	(.L_339 - .L_338)
	.align		4
.L_338:
        /*0168*/ 	.word	index@(.nv.constant0._ZN2at6native61_GLOBAL__N__a41b8ba8_28_MultiLabelMarginCriterion_cu_26f6785b37multilabel_margin_loss_forward_kernelIddEEvPT_PKS3_PKlS4_iib)
        /*016c*/ 	.short	0x0380
        /*016e*/ 	.short	0x0029


	//----- nvinfo : EIATTR_SW_WAR
	.align		4
.L_339:
        /*0170*/ 	.byte	0x04, 0x36
        /*0172*/ 	.short	(.L_341 - .L_340)
.L_340:
        /*0174*/ 	.word	0x00000008
.L_341:


//--------------------- .nv.callgraph             --------------------------
	.section	.nv.callgraph,"",@"SHT_CUDA_CALLGRAPH"
	.align	4
	.sectionentsize	8
	.align		4
        /*0000*/ 	.word	0x00000000
	.align		4
        /*0004*/ 	.word	0xffffffff
	.align		4
        /*0008*/ 	.word	0x00000000
	.align		4
        /*000c*/ 	.word	0xfffffffe
	.align		4
        /*0010*/ 	.word	0x00000000
	.align		4
        /*0014*/ 	.word	0xfffffffd
	.align		4
        /*0018*/ 	.word	0x00000000
	.align		4
        /*001c*/ 	.word	0xfffffffc


//--------------------- .nv.constant4             --------------------------
	.section	.nv.constant4,"a",@progbits
	.align	8
	.align		8
.nv.constant4:
        /*0000*/ 	.dword	_ZN59_INTERNAL_a41b8ba8_28_MultiLabelMarginCriterion_cu_26f6785b4cuda3std3__45__cpo5beginE
	.align		8
        /*0008*/ 	.dword	_ZN59_INTERNAL_a41b8ba8_28_MultiLabelMarginCriterion_cu_26f6785b4cuda3std3__45__cpo3endE
	.align		8
        /*0010*/ 	.dword	_ZN59_INTERNAL_a41b8ba8_28_MultiLabelMarginCriterion_cu_26f6785b4cuda3std3__45__cpo6cbeginE
	.align		8
        /*0018*/ 	.dword	_ZN59_INTERNAL_a41b8ba8_28_MultiLabelMarginCriterion_cu_26f6785b4cuda3std3__45__cpo4cendE
	.align		8
        /*0020*/ 	.dword	_ZN59_INTERNAL_a41b8ba8_28_MultiLabelMarginCriterion_cu_26f6785b4cuda3std3__45__cpo6rbeginE
	.align		8
        /*0028*/ 	.dword	_ZN59_INTERNAL_a41b8ba8_28_MultiLabelMarginCriterion_cu_26f6785b4cuda3std3__45__cpo4rendE
	.align		8
        /*0030*/ 	.dword	_ZN59_INTERNAL_a41b8ba8_28_MultiLabelMarginCriterion_cu_26f6785b4cuda3std3__45__cpo7crbeginE
	.align		8
        /*0038*/ 	.dword	_ZN59_INTERNAL_a41b8ba8_28_MultiLabelMarginCriterion_cu_26f6785b4cuda3std3__45__cpo5crendE
	.align		8
        /*0040*/ 	.dword	_ZN59_INTERNAL_a41b8ba8_28_MultiLabelMarginCriterion_cu_26f6785b4cuda3std3__461_GLOBAL__N__a41b8ba8_28_MultiLabelMarginCriterion_cu_26f6785b6ignoreE
	.align		8
        /*0048*/ 	.dword	_ZN59_INTERNAL_a41b8ba8_28_MultiLabelMarginCriterion_cu_26f6785b4cuda3std3__419piecewise_constructE
	.align		8
        /*0050*/ 	.dword	_ZN59_INTERNAL_a41b8ba8_28_MultiLabelMarginCriterion_cu_26f6785b4cuda3std3__48in_placeE
	.align		8
        /*0058*/ 	.dword	_ZN59_INTERNAL_a41b8ba8_28_MultiLabelMarginCriterion_cu_26f6785b4cuda3std3__420unreachable_sentinelE
	.align		8
        /*0060*/ 	.dword	_ZN59_INTERNAL_a41b8ba8_28_MultiLabelMarginCriterion_cu_26f6785b4cuda3std6ranges3__45__cpo4swapE
	.align		8
        /*0068*/ 	.dword	_ZN59_INTERNAL_a41b8ba8_28_MultiLabelMarginCriterion_cu_26f6785b4cuda3std6ranges3__45__cpo9iter_moveE
	.align		8
        /*0070*/ 	.dword	_ZN59_INTERNAL_a41b8ba8_28_MultiLabelMarginCriterion_cu_26f6785b4cuda3std6ranges3__45__cpo5beginE
	.align		8
        /*0078*/ 	.dword	_ZN59_INTERNAL_a41b8ba8_28_MultiLabelMarginCriterion_cu_26f6785b4cuda3std6ranges3__45__cpo3endE
	.align		8
        /*0080*/ 	.dword	_ZN59_INTERNAL_a41b8ba8_28_MultiLabelMarginCriterion_cu_26f6785b4cuda3std6ranges3__45__cpo6cbeginE
	.align		8
        /*0088*/ 	.dword	_ZN59_INTERNAL_a41b8ba8_28_MultiLabelMarginCriterion_cu_26f6785b4cuda3std6ranges3__45__cpo4cendE
	.align		8
        /*0090*/ 	.dword	_ZN59_INTERNAL_a41b8ba8_28_MultiLabelMarginCriterion_cu_26f6785b4cuda3std6ranges3__45__cpo7advanceE
	.align		8
        /*0098*/ 	.dword	_ZN59_INTERNAL_a41b8ba8_28_MultiLabelMarginCriterion_cu_26f6785b4cuda3std6ranges3__45__cpo9iter_swapE
	.align		8
        /*00a0*/ 	.dword	_ZN59_INTERNAL_a41b8ba8_28_MultiLabelMarginCriterion_cu_26f6785b4cuda3std6ranges3__45__cpo4nextE
	.align		8
        /*00a8*/ 	.dword	_ZN59_INTERNAL_a41b8ba8_28_MultiLabelMarginCriterion_cu_26f6785b4cuda3std6ranges3__45__cpo4prevE
	.align		8
        /*00b0*/ 	.dword	_ZN59_INTERNAL_a41b8ba8_28_MultiLabelMarginCriterion_cu_26f6785b4cuda3std6ranges3__45__cpo4dataE
	.align		8
        /*00b8*/ 	.dword	_ZN59_INTERNAL_a41b8ba8_28_MultiLabelMarginCriterion_cu_26f6785b4cuda3std6ranges3__45__cpo5cdataE
	.align		8
        /*00c0*/ 	.dword	_ZN59_INTERNAL_a41b8ba8_28_MultiLabelMarginCriterion_cu_26f6785b4cuda3std6ranges3__45__cpo4sizeE
	.align		8
        /*00c8*/ 	.dword	_ZN59_INTERNAL_a41b8ba8_28_MultiLabelMarginCriterion_cu_26f6785b4cuda3std6ranges3__45__cpo5ssizeE
	.align		8
        /*00d0*/ 	.dword	_ZN59_INTERNAL_a41b8ba8_28_MultiLabelMarginCriterion_cu_26f6785b4cuda3std6ranges3__45__cpo8distanceE
	.align		8
        /*00d8*/ 	.dword	_ZN59_INTERNAL_a41b8ba8_28_MultiLabelMarginCriterion_cu_26f6785b6thrust24THRUST_300001_SM_1030_NS6system6detail10sequential3seqE


//--------------------- .text._ZN2at6native61_GLOBAL__N__a41b8ba8_28_MultiLabelMarginCriterion_cu_26f6785b38multilabel_margin_loss_backward_kernelIN3c108BFloat16EfEEvPT_PKS5_S8_PKlS8_iibb --------------------------
	.section	.text._ZN2at6native61_GLOBAL__N__a41b8ba8_28_MultiLabelMarginCriterion_cu_26f6785b38multilabel_margin_loss_backward_kernelIN3c108BFloat16EfEEvPT_PKS5_S8_PKlS8_iibb,"ax",@progbits
	.align	128
.text._ZN2at6native61_GLOBAL__N__a41b8ba8_28_MultiLabelMarginCriterion_cu_26f6785b38multilabel_margin_loss_backward_kernelIN3c108BFloat16EfEEvPT_PKS5_S8_PKlS8_iibb:
        .type           _ZN2at6native61_GLOBAL__N__a41b8ba8_28_MultiLabelMarginCriterion_cu_26f6785b38multilabel_margin_loss_backward_kernelIN3c108BFloat16EfEEvPT_PKS5_S8_PKlS8_iibb,@function
        .size           _ZN2at6native61_GLOBAL__N__a41b8ba8_28_MultiLabelMarginCriterion_cu_26f6785b38multilabel_margin_loss_backward_kernelIN3c108BFloat16EfEEvPT_PKS5_S8_PKlS8_iibb,(.L_x_180 - _ZN2at6native61_GLOBAL__N__a41b8ba8_28_MultiLabelMarginCriterion_cu_26f6785b38multilabel_margin_loss_backward_kernelIN3c108BFloat16EfEEvPT_PKS5_S8_PKlS8_iibb)
        .other          _ZN2at6native61_GLOBAL__N__a41b8ba8_28_MultiLabelMarginCriterion_cu_26f6785b38multilabel_margin_loss_backward_kernelIN3c108BFloat16EfEEvPT_PKS5_S8_PKlS8_iibb,@"STO_CUDA_ENTRY STV_DEFAULT"
_ZN2at6native61_GLOBAL__N__a41b8ba8_28_MultiLabelMarginCriterion_cu_26f6785b38multilabel_margin_loss_backward_kernelIN3c108BFloat16EfEEvPT_PKS5_S8_PKlS8_iibb:
[----:B------:R-:W-:Y:S08]  /*0000*/  LDC R1, c[0x0][0x37c] ;  /* 0x0000df00ff017b82 */ /* 0x000ff00000000800 */
[----:B------:R-:W0:Y:S01]  /*0010*/  LDC.U8 R0, c[0x0][0x3b0] ;  /* 0x0000ec00ff007b82 */ /* 0x000e220000000000 */
[----:B------:R-:W1:Y:S01]  /*0020*/  LDCU.S8 UR4, c[0x0][0x3b1] ;  /* 0x00007620ff0477ac */ /* 0x000e620008000200 */
[----:B------:R-:W2:Y:S06]  /*0030*/  LDCU.64 UR8, c[0x0][0x388] ;  /* 0x00007100ff0877ac */ /* 0x000eac0008000a00 */
[----:B------:R-:W3:Y:S01]  /*0040*/  LDC.64 R2, c[0x0][0x3a8] ;  /* 0x0000ea00ff027b82 */ /* 0x000ee20000000a00 */
[----:B------:R-:W4:Y:S07]  /*0050*/  LDCU.64 UR10, c[0x0][0x358] ;  /* 0x00006b00ff0a77ac */ /* 0x000f2e0008000a00 */
[----:B------:R-:W5:Y:S01]  /*0060*/  S2UR UR5, SR_CTAID.X ;  /* 0x00000000000579c3 */ /* 0x000f620000002500 */
[----:B-1----:R-:W-:Y:S01]  /*0070*/  ISETP.NE.AND P1, PT, RZ, UR4, PT ;  /* 0x00000004ff007c0c */ /* 0x002fe2000bf25270 */
[----:B------:R-:W-:Y:S01]  /*0080*/  UISETP.NE.AND UP0, UPT, UR4, URZ, UPT ;  /* 0x000000ff0400728c */ /* 0x000fe2000bf05270 */
[----:B0-----:R-:W-:-:S05]  /*0090*/  PRMT R0, R0, 0x8880, RZ ;  /* 0x0000888000007816 */ /* 0x001fca00000000ff */
[----:B------:R-:W0:Y:S01]  /*00a0*/  LDC.64 R14, c[0x0][0x390] ;  /* 0x0000e400ff0e7b82 */ /* 0x000e220000000a00 */
[----:B------:R-:W-:Y:S02]  /*00b0*/  ISETP.NE.AND P0, PT, R0, RZ, PT ;  /* 0x000000ff0000720c */ /* 0x000fe40003f05270 */
[----:B---3--:R-:W-:-:S05]  /*00c0*/  SEL R2, R2, 0x1, P1 ;  /* 0x0000000102027807 */ /* 0x008fca0000800000 */
[----:B------:R-:W1:Y:S01]  /*00d0*/  LDC.64 R16, c[0x0][0x380] ;  /* 0x0000e000ff107b82 */ /* 0x000e620000000a00 */
[----:B------:R-:W-:Y:S01]  /*00e0*/  SEL R2, R2, 0x1, P0 ;  /* 0x0000000102027807 */ /* 0x000fe20000000000 */
[----:B-----5:R-:W-:-:S04]  /*00f0*/  USEL UR7, UR5, URZ, !UP0 ;  /* 0x000000ff05077287 */ /* 0x020fc8000c000000 */
[----:B------:R-:W-:Y:S01]  /*0100*/  IMAD R2, R2, R3, RZ ;  /* 0x0000000302027224 */ /* 0x000fe200078e02ff */
[----:B--2---:R-:W-:-:S04]  /*0110*/  ULEA UR6, UP0, UR7, UR8, 0x1 ;  /* 0x0000000807067291 */ /* 0x004fc8000f8008ff */
[----:B------:R-:W-:Y:S01]  /*0120*/  I2FP.F32.S32 R2, R2 ;  /* 0x0000000200027245 */ /* 0x000fe20000201400 */
[----:B------:R-:W-:-:S04]  /*0130*/  ULEA.HI.X UR7, UR7, UR9, URZ, 0x1, UP0 ;  /* 0x0000000907077291 */ /* 0x000fc800080f0cff */
[----:B------:R-:W-:-:S04]  /*0140*/  FMUL.FTZ R2, R2, 1 ;  /* 0x3f80000002027820 */ /* 0x000fc80000410000 */
[----:B------:R-:W2:Y:S02]  /*0150*/  F2F.F64.F32 R6, R2 ;  /* 0x0000000200067310 */ /* 0x000ea40000201800 */
[----:B--2---:R-:W-:-:S05]  /*0160*/  VIADD R4, R7, 0x300402 ;  /* 0x0030040207047836 */ /* 0x004fca0000000000 */
[----:B------:R-:W-:Y:S01]  /*0170*/  FSETP.GEU.AND P0, PT, |R4|, 5.8789094863358348022e-39, PT ;  /* 0x004004020400780b */ /* 0x000fe20003f0e200 */
[----:B------:R-:W2:-:S15]  /*0180*/  MUFU.RCP64H R5, R7 ;  /* 0x0000000700057308 */ /* 0x000e9e0000001800 */
[----:B------:R-:W-:-:S15]  /*0190*/  NOP ;  /* 0x0000000000007918 */ /* 0x000fde0000000000 */
[----:B------:R-:W-:-:S15]  /*01a0*/  NOP ;  /* 0x0000000000007918 */ /* 0x000fde0000000000 */
[----:B------:R-:W-:-:S11]  /*01b0*/  NOP ;  /* 0x0000000000007918 */ /* 0x000fd60000000000 */
[----:B--2---:R-:W2:-:S15]  /*01c0*/  DFMA R8, -R6, R4, 1 ;  /* 0x3ff000000608742b */ /* 0x004e9e0000000104 */
[----:B------:R-:W-:-:S15]  /*01d0*/  NOP ;  /* 0x0000000000007918 */ /* 0x000fde0000000000 */
[----:B------:R-:W-:-:S15]  /*01e0*/  NOP ;  /* 0x0000000000007918 */ /* 0x000fde0000000000 */
[----:B------:R-:W-:-:S15]  /*01f0*/  NOP ;  /* 0x0000000000007918 */ /* 0x000fde0000000000 */
[----:B------:R-:W-:-:S04]  /*0200*/  NOP ;  /* 0x0000000000007918 */ /* 0x000fc80000000000 */
[----:B--2---:R-:W2:-:S15]  /*0210*/  DFMA R8, R8, R8, R8 ;  /* 0x000000080808722b */ /* 0x004e9e0000000008 */
[----:B------:R-:W-:-:S15]  /*0220*/  NOP ;  /* 0x0000000000007918 */ /* 0x000fde0000000000 */
[----:B------:R-:W-:-:S15]  /*0230*/  NOP ;  /* 0x0000000000007918 */ /* 0x000fde0000000000 */
[----:B------:R-:W-:-:S15]  /*0240*/  NOP ;  /* 0x0000000000007918 */ /* 0x000fde0000000000 */
[----:B------:R-:W-:-:S04]  /*0250*/  NOP ;  /* 0x0000000000007918 */ /* 0x000fc80000000000 */
[----:B--2---:R2:W3:Y:S02]  /*0260*/  DFMA R10, R4, R8, R4 ;  /* 0x00000008040a722b */ /* 0x0044e40000000004 */
[----:B--2---:R-:W-:-:S04]  /*0270*/  IMAD R8, R3, UR5, RZ ;  /* 0x0000000503087c24 */ /* 0x004fc8000f8e02ff */
[----:B0-----:R-:W-:Y:S01]  /*0280*/  IMAD.WIDE R4, R8, 0x2, R14 ;  /* 0x0000000208047825 */ /* 0x001fe200078e020e */
[----:B------:R-:W-:-:S03]  /*0290*/  SHF.R.S32.HI R0, RZ, 0x1f, R8 ;  /* 0x0000001fff007819 */ /* 0x000fc60000011408 */
[----:B-1----:R-:W-:-:S15]  /*02a0*/  IMAD.WIDE R2, R8, 0x2, R16 ;  /* 0x0000000208027825 */ /* 0x002fde00078e0210 */
[----:B------:R-:W-:-:S15]  /*02b0*/  NOP ;  /* 0x0000000000007918 */ /* 0x000fde0000000000 */
[----:B------:R-:W-:-:S15]  /*02c0*/  NOP ;  /* 0x0000000000007918 */ /* 0x000fde0000000000 */
[----:B------:R-:W-:-:S09]  /*02d0*/  NOP ;  /* 0x0000000000007918 */ /* 0x000fd20000000000 */
[----:B---3--:R-:W0:-:S15]  /*02e0*/  DFMA R12, -R6, R10, 1 ;  /* 0x3ff00000060c742b */ /* 0x008e1e000000010a */
[----:B------:R-:W-:-:S15]  /*02f0*/  NOP ;  /* 0x0000000000007918 */ /* 0x000fde0000000000 */
[----:B------:R-:W-:-:S15]  /*0300*/  NOP ;  /* 0x0000000000007918 */ /* 0x000fde0000000000 */
[----:B------:R-:W-:-:S15]  /*0310*/  NOP ;  /* 0x0000000000007918 */ /* 0x000fde0000000000 */
[----:B------:R-:W-:-:S04]  /*0320*/  NOP ;  /* 0x0000000000007918 */ /* 0x000fc80000000000 */
[----:B0-----:R0:W1:Y:S02]  /*0330*/  DFMA R12, R10, R12, R10 ;  /* 0x0000000c0a0c722b */ /* 0x001064000000000a */
[----:B01--4-:R-:W-:Y:S05]  /*0340*/  @P0 BRA `(.L_x_0) ;  /* 0x0000000000100947 */ /* 0x013fea0003800000 */
[----:B------:R-:W-:Y:S02]  /*0350*/  LOP3.LUT R9, R7, 0x7fffffff, RZ, 0xc0, !PT ;  /* 0x7fffffff07097812 */ /* 0x000fe400078ec0ff */
[----:B------:R-:W-:-:S03]  /*0360*/  MOV R10, 0x390 ;  /* 0x00000390000a7802 */ /* 0x000fc60000000f00 */
[----:B------:R-:W-:-:S07]  /*0370*/  VIADD R14, R9, 0xfff00000 ;  /* 0xfff00000090e7836 */ /* 0x000fce0000000000 */
[----:B------:R-:W-:Y:S05]  /*0380*/  CALL.REL.NOINC `($__internal_0_$__cuda_sm20_dblrcp_rn_slowpath_v3) ;  /* 0x0000000c001c7944 */ /* 0x000fea0003c00000 */
.L_x_0:
[----:B------:R-:W0:Y:S01]  /*0390*/  S2R R9, SR_TID.X ;  /* 0x0000000000097919 */ /* 0x000e220000002100 */
[----:B------:R-:W0:Y:S01]  /*03a0*/  LDCU UR8, c[0x0][0x3ac] ;  /* 0x00007580ff0877ac */ /* 0x000e220008000800 */
[----:B------:R-:W-:Y:S01]  /*03b0*/  BSSY.RECONVERGENT B0, `(.L_x_1) ;  /* 0x000000d000007945 */ /* 0x000fe20003800200 */
[----:B------:R-:W-:Y:S01]  /*03c0*/  UMOV UR4, 0xf0000000 ;  /* 0xf000000000047882 */ /* 0x000fe20000000000 */
[----:B------:R-:W-:Y:S02]  /*03d0*/  UMOV UR5, 0x380fffff ;  /* 0x380fffff00057882 */ /* 0x000fe40000000000 */
[----:B------:R1:W2:Y:S01]  /*03e0*/  DSETP.GEU.AND P0, PT, |R12|, UR4, PT ;  /* 0x000000040c007e2a */ /* 0x0002a2000bf0e200 */
[----:B0-----:R-:W-:-:S13]  /*03f0*/  ISETP.GE.AND P1, PT, R9, UR8, PT ;  /* 0x0000000809007c0c */ /* 0x001fda000bf26270 */
[----:B-12---:R-:W-:Y:S05]  /*0400*/  @P1 BRA `(.L_x_2) ;  /* 0x00000000001c1947 */ /* 0x006fea0003800000 */
[----:B------:R-:W0:Y:S01]  /*0410*/  LDC R10, c[0x0][0x360] ;  /* 0x0000d800ff0a7b82 */ /* 0x000e220000000800 */
[----:B------:R-:W-:-:S07]  /*0420*/  IMAD.MOV.U32 R11, RZ, RZ, R9 ;  /* 0x000000ffff0b7224 */ /* 0x000fce00078e0009 */
.L_x_3:
[----:B------:R-:W-:Y:S01]  /*0430*/  IMAD.WIDE R6, R11, 0x2, R2 ;  /* 0x000000020b067825 */ /* 0x000fe200078e0202 */
[----:B0-----:R-:W-:-:S04]  /*0440*/  IADD3 R11, PT, PT, R10, R11, RZ ;  /* 0x0000000b0a0b7210 */ /* 0x001fc80007ffe0ff */
[----:B------:R1:W-:Y:S01]  /*0450*/  STG.E.U16 desc[UR10][R6.64], RZ ;  /* 0x000000ff06007986 */ /* 0x0003e2000c10150a */
[----:B------:R-:W-:-:S13]  /*0460*/  ISETP.GE.AND P1, PT, R11, UR8, PT ;  /* 0x000000080b007c0c */ /* 0x000fda000bf26270 */
[----:B-1----:R-:W-:Y:S05]  /*0470*/  @!P1 BRA `(.L_x_3) ;  /* 0xfffffffc00ec9947 */ /* 0x002fea000383ffff */
.L_x_2:
[----:B------:R-:W-:Y:S05]  /*0480*/  BSYNC.RECONVERGENT B0 ;  /* 0x0000000000007941 */ /* 0x000fea0003800200 */
.L_x_1:
[----:B------:R-:W-:Y:S01]  /*0490*/  BAR.SYNC.DEFER_BLOCKING 0x0 ;  /* 0x0000000000007b1d */ /* 0x000fe20000010000 */
[----:B------:R-:W-:-:S05]  /*04a0*/  UISETP.GE.AND UP0, UPT, UR8, 0x1, UPT ;  /* 0x000000010800788c */ /* 0x000fca000bf06270 */
[----:B------:R-:W0:Y:S02]  /*04b0*/  F2F.F32.F64 R10, R12 ;  /* 0x0000000c000a7310 */ /* 0x000e240000301000 */
[----:B0-----:R-:W-:-:S06]  /*04c0*/  @!P0 FMUL R10, R10, 1.175494350822287508e-38 ;  /* 0x008000000a0a8820 */ /* 0x001fcc0000400000 */
[----:B------:R-:W0:Y:S01]  /*04d0*/  F2F.BF16.F32 R10, R10 ;  /* 0x0000000a000a7304 */ /* 0x000e220000202000 */
[----:B------:R-:W-:Y:S05]  /*04e0*/  BRA.U !UP0, `(.L_x_4) ;  /* 0x0000000508f07547 */ /* 0x000fea000b800000 */
[----:B------:R-:W1:Y:S01]  /*04f0*/  S2UR UR5, SR_CgaCtaId ;  /* 0x00000000000579c3 */ /* 0x000e620000008800 */
[----:B------:R-:W2:Y:S01]  /*0500*/  LDCU UR8, c[0x0][0x360] ;  /* 0x00006c00ff0877ac */ /* 0x000ea20008000800 */
[C---:B------:R-:W-:Y:S01]  /*0510*/  IMAD.SHL.U32 R12, R9.reuse, 0x4, RZ ;  /* 0x00000004090c7824 */ /* 0x040fe200078e00ff */
[----:B------:R-:W-:Y:S01]  /*0520*/  BSSY B0, `(.L_x_4) ;  /* 0x0000078000007945 */ /* 0x000fe20003800000 */
[----:B------:R-:W-:Y:S01]  /*0530*/  LOP3.LUT R19, R9, 0x1f, RZ, 0xc0, !PT ;  /* 0x0000001f09137812 */ /* 0x000fe200078ec0ff */
[----:B------:R-:W-:Y:S01]  /*0540*/  UMOV UR4, 0x400 ;  /* 0x0000040000047882 */ /* 0x000fe20000000000 */
[----:B------:R-:W-:Y:S01]  /*0550*/  IMAD.MOV.U32 R11, RZ, RZ, RZ ;  /* 0x000000ffff0b7224 */ /* 0x000fe200078e00ff */
[----:B------:R-:W-:Y:S01]  /*0560*/  LOP3.LUT R12, R12, 0x7c, RZ, 0xc0, !PT ;  /* 0x0000007c0c0c7812 */ /* 0x000fe200078ec0ff */
[----:B------:R-:W3:Y:S01]  /*0570*/  LDCU UR16, c[0x0][0x3ac] ;  /* 0x00007580ff1077ac */ /* 0x000ee20008000800 */
[----:B------:R-:W4:Y:S01]  /*0580*/  LDCU.64 UR14, c[0x0][0x3a0] ;  /* 0x00007400ff0e77ac */ /* 0x000f220008000a00 */
[----:B-1----:R-:W-:-:S02]  /*0590*/  ULEA UR4, UR5, UR4, 0x18 ;  /* 0x0000000405047291 */ /* 0x002fc4000f8ec0ff */
[----:B--2---:R-:W-:-:S04]  /*05a0*/  USHF.R.U32.HI UR5, URZ, 0x5, UR8 ;  /* 0x00000005ff057899 */ /* 0x004fc80008011608 */
[----:B---34-:R-:W-:-:S08]  /*05b0*/  LEA.HI R13, R9, UR4, RZ, 0x1d ;  /* 0x00000004090d7c11 */ /* 0x018fd0000f8fe8ff */
.L_x_13:
[----:B-1----:R-:W1:Y:S01]  /*05c0*/  LDCU.64 UR12, c[0x0][0x398] ;  /* 0x00007300ff0c77ac */ /* 0x002e620008000a00 */
[----:B---3--:R-:W-:-:S04]  /*05d0*/  IADD3 R7, P0, PT, R8, R11, RZ ;  /* 0x0000000b08077210 */ /* 0x008fc80007f1e0ff */
[----:B--2---:R-:W-:Y:S02]  /*05e0*/  IADD3.X R14, PT, PT, RZ, R0, RZ, P0, !PT ;  /* 0x00000000ff0e7210 */ /* 0x004fe400007fe4ff */
[----:B-1----:R-:W-:-:S04]  /*05f0*/  LEA R6, P0, R7, UR12, 0x3 ;  /* 0x0000000c07067c11 */ /* 0x002fc8000f8018ff */
[----:B------:R-:W-:-:S05]  /*0600*/  LEA.HI.X R7, R7, UR13, R14, 0x3, P0 ;  /* 0x0000000d07077c11 */ /* 0x000fca00080f1c0e */
[----:B------:R-:W2:Y:S02]  /*0610*/  LDG.E R15, desc[UR10][R6.64] ;  /* 0x0000000a060f7981 */ /* 0x000ea4000c1e1900 */
[----:B--2---:R-:W-:-:S13]  /*0620*/  LOP3.LUT P0, RZ, R15, 0x80000000, RZ, 0xc0, !PT ;  /* 0x800000000fff7812 */ /* 0x004fda000780c0ff */
[----:B------:R-:W-:Y:S05]  /*0630*/  @P0 BRA `(.L_x_5) ;  /* 0x0000000400980947 */ /* 0x000fea0003800000 */
[----:B------:R-:W1:Y:S01]  /*0640*/  LDCU UR9, c[0x0][0x3ac] ;  /* 0x00007580ff0977ac */ /* 0x000e620008000800 */
[C---:B------:R-:W-:Y:S01]  /*0650*/  IMAD.SHL.U32 R7, R15.reuse, 0x2, RZ ;  /* 0x000000020f077824 */ /* 0x040fe200078e00ff */
[----:B------:R-:W-:Y:S01]  /*0660*/  LOP3.LUT R15, R15, 0x7fffffff, RZ, 0xc0, !PT ;  /* 0x7fffffff0f0f7812 */ /* 0x000fe200078ec0ff */
[----:B------:R-:W-:-:S03]  /*0670*/  IMAD.MOV.U32 R14, RZ, RZ, RZ ;  /* 0x000000ffff0e7224 */ /* 0x000fc600078e00ff */
[----:B------:R-:W-:-:S04]  /*0680*/  LOP3.LUT R7, R7, 0xfffffffe, RZ, 0xc0, !PT ;  /* 0xfffffffe07077812 */ /* 0x000fc800078ec0ff */
[----:B------:R-:W-:-:S04]  /*0690*/  IADD3 R6, P1, PT, R4, R7, RZ ;  /* 0x0000000704067210 */ /* 0x000fc80007f3e0ff */
[----:B------:R-:W-:Y:S01]  /*06a0*/  IADD3.X R7, PT, PT, RZ, R5, RZ, P1, !PT ;  /* 0x00000005ff077210 */ /* 0x000fe20000ffe4ff */
[----:B-1----:R-:W-:-:S05]  /*06b0*/  IMAD.U32 R18, RZ, RZ, UR9 ;  /* 0x00000009ff127e24 */ /* 0x002fca000f8e00ff */
[----:B------:R-:W-:-:S13]  /*06c0*/  ISETP.GE.AND P0, PT, R9, R18, PT ;  /* 0x000000120900720c */ /* 0x000fda0003f06270 */
[----:B------:R-:W-:Y:S05]  /*06d0*/  @P0 BRA `(.L_x_6) ;  /* 0x0000000000ac0947 */ /* 0x000fea0003800000 */
[----:B------:R-:W2:Y:S01]  /*06e0*/  LDG.E.U16 R6, desc[UR10][R6.64] ;  /* 0x0000000a06067981 */ /* 0x000ea2000c1e1500 */
[----:B------:R-:W-:Y:S02]  /*06f0*/  IMAD.MOV.U32 R17, RZ, RZ, R9 ;  /* 0x000000ffff117224 */ /* 0x000fe400078e0009 */
[----:B--2---:R-:W-:-:S04]  /*0700*/  IMAD.U32 R14, R6, 0x10000, RZ ;  /* 0x00010000060e7824 */ /* 0x004fc800078e00ff */
[----:B------:R-:W-:Y:S01]  /*0710*/  FADD.FTZ R18, -R14, 1 ;  /* 0x3f8000000e127421 */ /* 0x000fe20000010100 */
[----:B------:R-:W-:-:S03]  /*0720*/  MOV R14, RZ ;  /* 0x000000ff000e7202 */ /* 0x000fc60000000f00 */
[----:B------:R-:W1:Y:S02]  /*0730*/  F2F.BF16.F32 R16, R18 ;  /* 0x0000001200107304 */ /* 0x000e640000202000 */
[----:B-1----:R-:W-:-:S07]  /*0740*/  IMAD.U32 R16, R16, 0x10000, RZ ;  /* 0x0001000010107824 */ /* 0x002fce00078e00ff */
.L_x_9:
[----:B------:R-:W-:Y:S02]  /*0750*/  SHF.R.S32.HI R21, RZ, 0x1f, R17 ;  /* 0x0000001fff157819 */ /* 0x000fe40000011411 */
[----:B-1----:R-:W-:-:S04]  /*0760*/  IADD3 R7, P0, PT, R8, R17, RZ ;  /* 0x0000001108077210 */ /* 0x002fc80007f1e0ff */
[----:B------:R-:W-:Y:S02]  /*0770*/  IADD3.X R18, PT, PT, R0, R21, RZ, P0, !PT ;  /* 0x0000001500127210 */ /* 0x000fe400007fe4ff */
[----:B------:R-:W-:-:S04]  /*0780*/  LEA R6, P0, R7, UR14, 0x1 ;  /* 0x0000000e07067c11 */ /* 0x000fc8000f8008ff */
[----:B------:R-:W-:-:S05]  /*0790*/  LEA.HI.X R7, R7, UR15, R18, 0x1, P0 ;  /* 0x0000000f07077c11 */ /* 0x000fca00080f0c12 */
[----:B------:R-:W2:Y:S01]  /*07a0*/  LDG.E.U16 R6, desc[UR10][R6.64] ;  /* 0x0000000a06067981 */ /* 0x000ea2000c1e1500 */
[----:B------:R-:W-:Y:S01]  /*07b0*/  BSSY.RECONVERGENT B1, `(.L_x_7) ;  /* 0x000001a000017945 */ /* 0x000fe20003800200 */
[----:B------:R-:W-:Y:S02]  /*07c0*/  IMAD.U32 R18, RZ, RZ, UR16 ;  /* 0x00000010ff127e24 */ /* 0x000fe4000f8e00ff */
[----:B--2---:R-:W-:-:S06]  /*07d0*/  IMAD.U32 R20, R6, 0x10000, RZ ;  /* 0x0001000006147824 */ /* 0x004fcc00078e00ff */
[----:B------:R-:W1:Y:S02]  /*07e0*/  F2I.FTZ.TRUNC.NTZ R20, R20 ;  /* 0x0000001400147305 */ /* 0x000e64000021f100 */
[----:B-1----:R-:W-:-:S13]  /*07f0*/  ISETP.NE.AND P0, PT, R20, RZ, PT ;  /* 0x000000ff1400720c */ /* 0x002fda0003f05270 */
[----:B------:R-:W-:Y:S05]  /*0800*/  @P0 BRA `(.L_x_8) ;  /* 0x0000000000500947 */ /* 0x000fea0003800000 */
[C---:B------:R-:W-:Y:S02]  /*0810*/  SHF.L.U32 R25, R17.reuse, 0x1, RZ ;  /* 0x0000000111197819 */ /* 0x040fe400000006ff */
[----:B------:R-:W-:Y:S02]  /*0820*/  SHF.L.U64.HI R23, R17, 0x1, R21 ;  /* 0x0000000111177819 */ /* 0x000fe40000010215 */
[----:B------:R-:W-:-:S05]  /*0830*/  IADD3 R6, P0, PT, R4, R25, RZ ;  /* 0x0000001904067210 */ /* 0x000fca0007f1e0ff */
[----:B------:R-:W-:-:S05]  /*0840*/  IMAD.X R7, R5, 0x1, R23, P0 ;  /* 0x0000000105077824 */ /* 0x000fca00000e0617 */
[----:B------:R-:W2:Y:S02]  /*0850*/  LDG.E.U16 R6, desc[UR10][R6.64] ;  /* 0x0000000a06067981 */ /* 0x000ea4000c1e1500 */
[----:B--2---:R-:W-:-:S04]  /*0860*/  IMAD.U32 R21, R6, 0x10000, RZ ;  /* 0x0001000006157824 */ /* 0x004fc800078e00ff */
[----:B------:R-:W-:-:S06]  /*0870*/  FADD.FTZ R21, R16, R21 ;  /* 0x0000001510157221 */ /* 0x000fcc0000010000 */
[----:B------:R-:W1:Y:S02]  /*0880*/  F2F.BF16.F32 R21, R21 ;  /* 0x0000001500157304 */ /* 0x000e640000202000 */
[----:B-1----:R-:W-:-:S04]  /*0890*/  SHF.L.U32 R20, R21, 0x10, RZ ;  /* 0x0000001015147819 */ /* 0x002fc800000006ff */
[----:B------:R-:W-:-:S13]  /*08a0*/  FSETP.GT.FTZ.AND P0, PT, R20, RZ, PT ;  /* 0x000000ff1400720b */ /* 0x000fda0003f14000 */
[----:B------:R-:W-:Y:S05]  /*08b0*/  @!P0 BRA `(.L_x_8) ;  /* 0x0000000000248947 */ /* 0x000fea0003800000 */
[----:B------:R-:W-:-:S05]  /*08c0*/  IADD3 R6, P0, PT, R2, R25, RZ ;  /* 0x0000001902067210 */ /* 0x000fca0007f1e0ff */
[----:B------:R-:W-:-:S05]  /*08d0*/  IMAD.X R7, R3, 0x1, R23, P0 ;  /* 0x0000000103077824 */ /* 0x000fca00000e0617 */
[----:B------:R-:W2:Y:S01]  /*08e0*/  LDG.E.U16 R20, desc[UR10][R6.64] ;  /* 0x0000000a06147981 */ /* 0x000ea2000c1e1500 */
[----:B0-----:R-:W-:-:S04]  /*08f0*/  IMAD.U32 R21, R10, 0x10000, RZ ;  /* 0x000100000a157824 */ /* 0x001fc800078e00ff */
[----:B------:R-:W-:Y:S01]  /*0900*/  FADD.FTZ R14, R14, -R21 ;  /* 0x800000150e0e7221 */ /* 0x000fe20000010000 */
[----:B--2---:R-:W-:-:S05]  /*0910*/  SHF.L.U32 R20, R20, 0x10, RZ ;  /* 0x0000001014147819 */ /* 0x004fca00000006ff */
[----:B------:R-:W-:-:S05]  /*0920*/  FADD.FTZ R20, R21, R20 ;  /* 0x0000001415147221 */ /* 0x000fca0000010000 */
[----:B------:R-:W-:-:S05]  /*0930*/  F2FP.BF16.F32.PACK_AB R20, RZ, R20 ;  /* 0x00000014ff14723e */ /* 0x000fca00000010ff */
[----:B------:R1:W-:Y:S02]  /*0940*/  STG.E.U16 desc[UR10][R6.64], R20 ;  /* 0x0000001406007986 */ /* 0x0003e4000c10150a */
.L_x_8:
[----:B------:R-:W-:Y:S05]  /*0950*/  BSYNC.RECONVERGENT B1 ;  /* 0x0000000000017941 */ /* 0x000fea0003800200 */
.L_x_7:
[----:B------:R-:W-:-:S05]  /*0960*/  VIADD R17, R17, UR8 ;  /* 0x0000000811117c36 */ /* 0x000fca0008000000 */
[----:B------:R-:W-:-:S13]  /*0970*/  ISETP.GE.AND P0, PT, R17, R18, PT ;  /* 0x000000121100720c */ /* 0x000fda0003f06270 */
[----:B------:R-:W-:Y:S05]  /*0980*/  @!P0 BRA `(.L_x_9) ;  /* 0xfffffffc00708947 */ /* 0x000fea000383ffff */
.L_x_6:
[----:B------:R-:W-:Y:S05]  /*0990*/  WARPSYNC.ALL ;  /* 0x0000000000007948 */ /* 0x000fea0003800000 */
[----:B-1----:R-:W1:Y:S01]  /*09a0*/  SHFL.DOWN PT, R7, R14, 0x10, 0x1f ;  /* 0x0a001f000e077f89 */ /* 0x002e6200000e0000 */
[----:B------:R-:W-:Y:S08]  /*09b0*/  BAR.SYNC.DEFER_BLOCKING 0x0 ;  /* 0x0000000000007b1d */ /* 0x000ff00000010000 */
[----:B------:R-:W-:Y:S01]  /*09c0*/  BAR.SYNC.DEFER_BLOCKING 0x0 ;  /* 0x0000000000007b1d */ /* 0x000fe20000010000 */
[----:B-1----:R-:W-:Y:S01]  /*09d0*/  FADD.FTZ R7, R7, R14 ;  /* 0x0000000e07077221 */ /* 0x002fe20000010000 */
[----:B------:R-:W-:Y:S01]  /*09e0*/  ISETP.NE.AND P0, PT, R19, RZ, PT ;  /* 0x000000ff1300720c */ /* 0x000fe20003f05270 */
[----:B------:R-:W-:Y:S01]  /*09f0*/  IMAD.MOV.U32 R14, RZ, RZ, RZ ;  /* 0x000000ffff0e7224 */ /* 0x000fe200078e00ff */
[----:B------:R-:W-:-:S02]  /*0a00*/  ISETP.GE.U32.AND P1, PT, R9, UR5, PT ;  /* 0x0000000509007c0c */ /* 0x000fc4000bf26070 */
[----:B------:R-:W-:Y:S01]  /*0a10*/  BSSY B1, `(.L_x_10) ;  /* 0x0000025000017945 */ /* 0x000fe20003800000 */
[----:B------:R-:W1:Y:S02]  /*0a20*/  SHFL.DOWN PT, R6, R7, 0x8, 0x1f ;  /* 0x09001f0007067f89 */ /* 0x000e6400000e0000 */
[----:B-1----:R-:W-:-:S05]  /*0a30*/  FADD.FTZ R6, R7, R6 ;  /* 0x0000000607067221 */ /* 0x002fca0000010000 */
[----:B------:R-:W1:Y:S02]  /*0a40*/  SHFL.DOWN PT, R17, R6, 0x4, 0x1f ;  /* 0x08801f0006117f89 */ /* 0x000e6400000e0000 */
[----:B-1----:R-:W-:-:S05]  /*0a50*/  FADD.FTZ R17, R6, R17 ;  /* 0x0000001106117221 */ /* 0x002fca0000010000 */
[----:B------:R-:W1:Y:S02]  /*0a60*/  SHFL.DOWN PT, R16, R17, 0x2, 0x1f ;  /* 0x08401f0011107f89 */ /* 0x000e6400000e0000 */
[----:B-1----:R-:W-:-:S05]  /*0a70*/  FADD.FTZ R16, R17, R16 ;  /* 0x0000001011107221 */ /* 0x002fca0000010000 */
[----:B------:R-:W1:Y:S02]  /*0a80*/  SHFL.DOWN PT, R21, R16, 0x1, 0x1f ;  /* 0x08201f0010157f89 */ /* 0x000e6400000e0000 */
[----:B-1----:R-:W-:-:S05]  /*0a90*/  FADD.FTZ R20, R16, R21 ;  /* 0x0000001510147221 */ /* 0x002fca0000010000 */
[----:B------:R1:W-:Y:S01]  /*0aa0*/  @!P0 STS [R13], R20 ;  /* 0x000000140d008388 */ /* 0x0003e20000000800 */
[----:B------:R-:W-:Y:S01]  /*0ab0*/  BAR.SYNC.DEFER_BLOCKING 0x0 ;  /* 0x0000000000007b1d */ /* 0x000fe20000010000 */
[----:B------:R-:W-:-:S05]  /*0ac0*/  ISETP.GT.U32.AND P0, PT, R9, 0x1f, PT ;  /* 0x0000001f0900780c */ /* 0x000fca0003f04070 */
[----:B------:R1:W2:Y:S08]  /*0ad0*/  @!P1 LDS R14, [R12+UR4] ;  /* 0x000000040c0e9984 */ /* 0x0002b00008000800 */
[----:B-1----:R-:W-:Y:S05]  /*0ae0*/  @P0 BRA `(.L_x_11) ;  /* 0x00000000005c0947 */ /* 0x002fea0003800000 */
[----:B------:R-:W-:Y:S01]  /*0af0*/  UMOV UR9, 0xffffffff ;  /* 0xffffffff00097882 */ /* 0x000fe20000000000 */
[----:B------:R-:W-:Y:S02]  /*0b00*/  ISETP.NE.AND P0, PT, R9, RZ, PT ;  /* 0x000000ff0900720c */ /* 0x000fe40003f05270 */
[----:B------:R-:W-:Y:S11]  /*0b10*/  BRA.DIV UR9, `(.L_x_12) ;  /* 0x0000000209ac7947 */ /* 0x000ff6000b800000 */
[----:B--2---:R-:W1:Y:S02]  /*0b20*/  SHFL.DOWN PT, R7, R14, 0x10, 0x1f ;  /* 0x0a001f000e077f89 */ /* 0x004e6400000e0000 */
[----:B-1----:R-:W-:-:S05]  /*0b30*/  FADD.FTZ R7, R7, R14 ;  /* 0x0000000e07077221 */ /* 0x002fca0000010000 */
[----:B------:R-:W1:Y:S02]  /*0b40*/  SHFL.DOWN PT, R6, R7, 0x8, 0x1f ;  /* 0x09001f0007067f89 */ /* 0x000e6400000e0000 */
[----:B-1----:R-:W-:-:S05]  /*0b50*/  FADD.FTZ R6, R7, R6 ;  /* 0x0000000607067221 */ /* 0x002fca0000010000 */
[----:B------:R-:W1:Y:S02]  /*0b60*/  SHFL.DOWN PT, R17, R6, 0x4, 0x1f ;  /* 0x08801f0006117f89 */ /* 0x000e6400000e0000 */
[----:B-1----:R-:W-:-:S05]  /*0b70*/  FADD.FTZ R17, R6, R17 ;  /* 0x0000001106117221 */ /* 0x002fca0000010000 */
[----:B------:R-:W1:Y:S02]  /*0b80*/  SHFL.DOWN PT, R16, R17, 0x2, 0x1f ;  /* 0x08401f0011107f89 */ /* 0x000e6400000e0000 */
[----:B-1----:R-:W-:-:S05]  /*0b90*/  FADD.FTZ R16, R17, R16 ;  /* 0x0000001011107221 */ /* 0x002fca0000010000 */
[----:B------:R1:W2:Y:S02]  /*0ba0*/  SHFL.DOWN PT, R21, R16, 0x1, 0x1f ;  /* 0x08201f0010157f89 */ /* 0x0002a400000e0000 */
.L_x_20:
[----:B--2---:R-:W-:Y:S01]  /*0bb0*/  FADD.FTZ R21, R16, R21 ;  /* 0x0000001510157221 */ /* 0x004fe20000010000 */
[----:B------:R-:W-:Y:S06]  /*0bc0*/  @P0 BRA `(.L_x_11) ;  /* 0x0000000000240947 */ /* 0x000fec0003800000 */
[----:B------:R-:W-:-:S04]  /*0bd0*/  LEA R6, P0, R15, R2, 0x1 ;  /* 0x000000020f067211 */ /* 0x000fc800078008ff */
[----:B------:R-:W-:-:S05]  /*0be0*/  LEA.HI.X R7, R15, R3, RZ, 0x1, P0 ;  /* 0x000000030f077211 */ /* 0x000fca00000f0cff */
[----:B------:R-:W2:Y:S01]  /*0bf0*/  LDG.E.U16 R15, desc[UR10][R6.64] ;  /* 0x0000000a060f7981 */ /* 0x000ea2000c1e1500 */
[----:B------:R-:W3:Y:S02]  /*0c00*/  F2F.BF16.F32 R14, R21 ;  /* 0x00000015000e7304 */ /* 0x000ee40000202000 */
[----:B---3--:R-:W-:Y:S01]  /*0c10*/  SHF.L.U32 R14, R14, 0x10, RZ ;  /* 0x000000100e0e7819 */ /* 0x008fe200000006ff */
[----:B--2---:R-:W-:-:S04]  /*0c20*/  IMAD.U32 R15, R15, 0x10000, RZ ;  /* 0x000100000f0f7824 */ /* 0x004fc800078e00ff */
[----:B------:R-:W-:-:S05]  /*0c30*/  FADD.FTZ R14, R15, R14 ;  /* 0x0000000e0f0e7221 */ /* 0x000fca0000010000 */
[----:B------:R-:W-:-:S05]  /*0c40*/  F2FP.BF16.F32.PACK_AB R14, RZ, R14 ;  /* 0x0000000eff0e723e */ /* 0x000fca00000010ff */
[----:B------:R3:W-:Y:S02]  /*0c50*/  STG.E.U16 desc[UR10][R6.64], R14 ;  /* 0x0000000e06007986 */ /* 0x0007e4000c10150a */
.L_x_11:
[----:B------:R-:W-:Y:S05]  /*0c60*/  BSYNC B1 ;  /* 0x0000000000017941 */ /* 0x000fea0003800000 */
.L_x_10:
[----:B------:R-:W-:-:S05]  /*0c70*/  VIADD R11, R11, 0x1 ;  /* 0x000000010b0b7836 */ /* 0x000fca0000000000 */
[----:B------:R-:W-:-:S13]  /*0c80*/  ISETP.NE.AND P0, PT, R11, R18, PT ;  /* 0x000000120b00720c */ /* 0x000fda0003f05270 */
[----:B------:R-:W-:Y:S05]  /*0c90*/  @P0 BRA `(.L_x_13) ;  /* 0xfffffff800480947 */ /* 0x000fea000383ffff */
.L_x_5:
[----:B------:R-:W-:Y:S05]  /*0ca0*/  BSYNC B0 ;  /* 0x0000000000007941 */ /* 0x000fea0003800000 */
.L_x_4:
[----:B0-----:R-:W0:Y:S02]  /*0cb0*/  LDC R10, c[0x0][0x3ac] ;  /* 0x0000eb00ff0a7b82 */ /* 0x001e240000000800 */
[----:B0-----:R-:W-:-:S13]  /*0cc0*/  ISETP.GE.AND P0, PT, R9, R10, PT ;  /* 0x0000000a0900720c */ /* 0x001fda0003f06270 */
[----:B------:R-:W-:Y:S05]  /*0cd0*/  @P0 EXIT ;  /* 0x000000000000094d */ /* 0x000fea0003800000 */
[----:B------:R-:W0:Y:S02]  /*0ce0*/  LDC R8, c[0x0][0x360] ;  /* 0x0000d800ff087b82 */ /* 0x000e240000000800 */
.L_x_14:
[----:B---3--:R-:W-:Y:S01]  /*0cf0*/  MOV R6, UR6 ;  /* 0x0000000600067c02 */ /* 0x008fe20008000f00 */
[----:B------:R-:W-:Y:S02]  /*0d00*/  IMAD.U32 R7, RZ, RZ, UR7 ;  /* 0x00000007ff077e24 */ /* 0x000fe4000f8e00ff */
[----:B----4-:R-:W-:-:S03]  /*0d10*/  IMAD.WIDE R4, R9, 0x2, R2 ;  /* 0x0000000209047825 */ /* 0x010fc600078e0202 */
[----:B------:R-:W3:Y:S04]  /*0d20*/  LDG.E.U16 R6, desc[UR10][R6.64] ;  /* 0x0000000a06067981 */ /* 0x000ee8000c1e1500 */
[----:B------:R-:W4:Y:S01]  /*0d30*/  LDG.E.U16 R0, desc[UR10][R4.64] ;  /* 0x0000000a04007981 */ /* 0x000f22000c1e1500 */
[----:B0-----:R-:W-:-:S05]  /*0d40*/  IMAD.IADD R9, R8, 0x1, R9 ;  /* 0x0000000108097824 */ /* 0x001fca00078e0209 */
[----:B------:R-:W-:Y:S02]  /*0d50*/  ISETP.GE.AND P0, PT, R9, R10, PT ;  /* 0x0000000a0900720c */ /* 0x000fe40003f06270 */
[----:B---3--:R-:W-:Y:S01]  /*0d60*/  SHF.L.U32 R11, R6, 0x10, RZ ;  /* 0x00000010060b7819 */ /* 0x008fe200000006ff */
[----:B----4-:R-:W-:-:S04]  /*0d70*/  IMAD.U32 R0, R0, 0x10000, RZ ;  /* 0x0001000000007824 */ /* 0x010fc800078e00ff */
[----:B------:R-:W-:-:S05]  /*0d80*/  FMUL.FTZ R0, R0, R11 ;  /* 0x0000000b00007220 */ /* 0x000fca0000410000 */
[----:B------:R-:W-:-:S05]  /*0d90*/  F2FP.BF16.F32.PACK_AB R0, RZ, R0 ;  /* 0x00000000ff00723e */ /* 0x000fca00000010ff */
[----:B------:R4:W-:Y:S01]  /*0da0*/  STG.E.U16 desc[UR10][R4.64], R0 ;  /* 0x0000000004007986 */ /* 0x0009e2000c10150a */
[----:B------:R-:W-:Y:S05]  /*0db0*/  @!P0 BRA `(.L_x_14) ;  /* 0xfffffffc00cc8947 */ /* 0x000fea000383ffff */
[----:B------:R-:W-:Y:S05]  /*0dc0*/  EXIT ;  /* 0x000000000000794d */ /* 0x000fea0003800000 */
.L_x_12:
[----:B------:R-:W-:Y:S02]  /*0dd0*/  IMAD.MOV.U32 R23, RZ, RZ, 0x10 ;  /* 0x00000010ff177424 */ /* 0x000fe400078e00ff */
[----:B------:R-:W-:Y:S02]  /*0de0*/  HFMA2 R25, -RZ, RZ, 0, 1.847743988037109375e-06 ;  /* 0x0000001fff197431 */ /* 0x000fe400000001ff */
[----:B------:R-:W-:-:S07]  /*0df0*/  IMAD.MOV.U32 R20, RZ, RZ, -0x1 ;  /* 0xffffffffff147424 */ /* 0x000fce00078e00ff */
[----:B0-2---:R-:W-:Y:S05]  /*0e00*/  WARPSYNC.COLLECTIVE R20, `(.L_x_15) ;  /* 0x0000000014087348 */ /* 0x005fea0003c00000 */
[----:B--2---:R1:W2:Y:S02]  /*0e10*/  SHFL.DOWN P1, R21, R14, R23, R25 ;  /* 0x080000170e157389 */ /* 0x0042a40000020019 */
[----:B012---:R-:W-:Y:S05]  /*0e20*/  ENDCOLLECTIVE ;  /* 0x000000000000791b */ /* 0x007fea0003800000 */
.L_x_15:
[----:B------:R-:W-:Y:S02]  /*0e30*/  IMAD.MOV.U32 R23, RZ, RZ, 0x8 ;  /* 0x00000008ff177424 */ /* 0x000fe400078e00ff */
[----:B------:R-:W-:-:S04]  /*0e40*/  IMAD.MOV.U32 R7, RZ, RZ, R21 ;  /* 0x000000ffff077224 */ /* 0x000fc800078e0015 */
[----:B------:R-:W-:-:S05]  /*0e50*/  FADD.FTZ R7, R7, R14 ;  /* 0x0000000e07077221 */ /* 0x000fca0000010000 */
[----:B------:R-:W-:-:S07]  /*0e60*/  MOV R14, R7 ;  /* 0x00000007000e7202 */ /* 0x000fce0000000f00 */
[----:B------:R-:W-:Y:S05]  /*0e70*/  WARPSYNC.COLLECTIVE R20, `(.L_x_16) ;  /* 0x0000000014087348 */ /* 0x000fea0003c00000 */
[----:B------:R0:W1:Y:S02]  /*0e80*/  SHFL.DOWN P1, R21, R14, R23, R25 ;  /* 0x080000170e157389 */ /* 0x0000640000020019 */
[----:B01----:R-:W-:Y:S05]  /*0e90*/  ENDCOLLECTIVE ;  /* 0x000000000000791b */ /* 0x003fea0003800000 */
.L_x_16:
[----:B------:R-:W-:Y:S02]  /*0ea0*/  IMAD.MOV.U32 R23, RZ, RZ, 0x4 ;  /* 0x00000004ff177424 */ /* 0x000fe400078e00ff */
[----:B------:R-:W-:-:S04]  /*0eb0*/  IMAD.MOV.U32 R6, RZ, RZ, R21 ;  /* 0x000000ffff067224 */ /* 0x000fc800078e0015 */
[----:B------:R-:W-:-:S05]  /*0ec0*/  FADD.FTZ R6, R7, R6 ;  /* 0x0000000607067221 */ /* 0x000fca0000010000 */
[----:B------:R-:W-:-:S07]  /*0ed0*/  MOV R14, R6 ;  /* 0x00000006000e7202 */ /* 0x000fce0000000f00 */
[----:B------:R-:W-:Y:S05]  /*0ee0*/  WARPSYNC.COLLECTIVE R20, `(.L_x_17) ;  /* 0x0000000014087348 */ /* 0x000fea0003c00000 */
[----:B------:R0:W1:Y:S02]  /*0ef0*/  SHFL.DOWN P1, R21, R14, R23, R25 ;  /* 0x080000170e157389 */ /* 0x0000640000020019 */
[----:B01----:R-:W-:Y:S05]  /*0f00*/  ENDCOLLECTIVE ;  /* 0x000000000000791b */ /* 0x003fea0003800000 */
.L_x_17:
[----:B------:R-:W-:Y:S02]  /*0f10*/  IMAD.MOV.U32 R23, RZ, RZ, 0x2 ;  /* 0x00000002ff177424 */ /* 0x000fe400078e00ff */
[----:B------:R-:W-:-:S04]  /*0f20*/  IMAD.MOV.U32 R17, RZ, RZ, R21 ;  /* 0x000000ffff117224 */ /* 0x000fc800078e0015 */
[----:B------:R-:W-:-:S05]  /*0f30*/  FADD.FTZ R17, R6, R17 ;  /* 0x0000001106117221 */ /* 0x000fca0000010000 */
[----:B------:R-:W-:-:S07]  /*0f40*/  MOV R14, R17 ;  /* 0x00000011000e7202 */ /* 0x000fce0000000f00 */
[----:B------:R-:W-:Y:S05]  /*0f50*/  WARPSYNC.COLLECTIVE R20, `(.L_x_18) ;  /* 0x0000000014087348 */ /* 0x000fea0003c00000 */
[----:B------:R0:W1:Y:S02]  /*0f60*/  SHFL.DOWN P1, R21, R14, R23, R25 ;  /* 0x080000170e157389 */ /* 0x0000640000020019 */
[----:B01----:R-:W-:Y:S05]  /*0f70*/  ENDCOLLECTIVE ;  /* 0x000000000000791b */ /* 0x003fea0003800000 */
.L_x_18:
[----:B------:R-:W-:Y:S02]  /*0f80*/  IMAD.MOV.U32 R23, RZ, RZ, 0x1 ;  /* 0x00000001ff177424 */ /* 0x000fe400078e00ff */
[----:B------:R-:W-:-:S04]  /*0f90*/  IMAD.MOV.U32 R16, RZ, RZ, R21 ;  /* 0x000000ffff107224 */ /* 0x000fc800078e0015 */
[----:B------:R-:W-:-:S05]  /*0fa0*/  FADD.FTZ R16, R17, R16 ;  /* 0x0000001011107221 */ /* 0x000fca0000010000 */
[----:B------:R-:W-:-:S07]  /*0fb0*/  MOV R14, R16 ;  /* 0x00000010000e7202 */ /* 0x000fce0000000f00 */
[----:B------:R-:W-:Y:S05]  /*0fc0*/  WARPSYNC.COLLECTIVE R20, `(.L_x_19) ;  /* 0x0000000014087348 */ /* 0x000fea0003c00000 */
[----:B------:R0:W1:Y:S02]  /*0fd0*/  SHFL.DOWN P1, R21, R14, R23, R25 ;  /* 0x080000170e157389 */ /* 0x0000640000020019 */
[----:B01----:R-:W-:Y:S05]  /*0fe0*/  ENDCOLLECTIVE ;  /* 0x000000000000791b */ /* 0x003fea0003800000 */
.L_x_19:
[----:B------:R-:W-:Y:S05]  /*0ff0*/  BRA `(.L_x_20) ;  /* 0xfffffff800ec7947 */ /* 0x000fea000383ffff */
        .weak           $__internal_0_$__cuda_sm20_dblrcp_rn_slowpath_v3
        .type           $__internal_0_$__cuda_sm20_dblrcp_rn_slowpath_v3,@function
        .size           $__internal_0_$__cuda_sm20_dblrcp_rn_slowpath_v3,(.L_x_180 - $__internal_0_$__cuda_sm20_dblrcp_rn_slowpath_v3)
$__internal_0_$__cuda_sm20_dblrcp_rn_slowpath_v3:
[----:B------:R-:W0:Y:S02]  /*1000*/  DSETP.GTU.AND P0, PT, |R6|, +INF , PT ;  /* 0x7ff000000600742a */ /* 0x000e240003f0c200 */
[----:B0-----:R-:W-:Y:S05]  /*1010*/  @P0 BRA `(.L_x_21) ;  /* 0x00000004005c0947 */ /* 0x001fea0003800000 */
[----:B------:R-:W-:-:S05]  /*1020*/  LOP3.LUT R9, R7, 0x7fffffff, RZ, 0xc0, !PT ;  /* 0x7fffffff07097812 */ /* 0x000fca00078ec0ff */
[----:B------:R-:W-:-:S05]  /*1030*/  VIADD R11, R9, 0xffffffff ;  /* 0xffffffff090b7836 */ /* 0x000fca0000000000 */
[----:B------:R-:W-:-:S13]  /*1040*/  ISETP.GE.U32.AND P0, PT, R11, 0x7fefffff, PT ;  /* 0x7fefffff0b00780c */ /* 0x000fda0003f06070 */
[----:B------:R-:W-:Y:S02]  /*1050*/  @P0 LOP3.LUT R13, R7, 0x7ff00000, RZ, 0x3c, !PT ;  /* 0x7ff00000070d0812 */ /* 0x000fe400078e3cff */
[----:B------:R-:W-:Y:S01]  /*1060*/  @P0 MOV R12, RZ ;  /* 0x000000ff000c0202 */ /* 0x000fe20000000f00 */
[----:B------:R-:W-:Y:S06]  /*1070*/  @P0 BRA `(.L_x_22) ;  /* 0x00000004004c0947 */ /* 0x000fec0003800000 */
[----:B------:R-:W-:-:S13]  /*1080*/  ISETP.GE.U32.AND P0, PT, R9, 0x1000001, PT ;  /* 0x010000010900780c */ /* 0x000fda0003f06070 */
[----:B------:R-:W-:Y:S05]  /*1090*/  @!P0 BRA `(.L_x_23) ;  /* 0x0000000000b48947 */ /* 0x000fea0003800000 */
[----:B------:R-:W-:Y:S02]  /*10a0*/  VIADD R13, R7, 0xc0200000 ;  /* 0xc0200000070d7836 */ /* 0x000fe40000000000 */
[----:B------:R-:W-:Y:S02]  /*10b0*/  IMAD.MOV.U32 R12, RZ, RZ, R6 ;  /* 0x000000ffff0c7224 */ /* 0x000fe400078e0006 */
[----:B------:R-:W0:Y:S04]  /*10c0*/  MUFU.RCP64H R15, R13 ;  /* 0x0000000d000f7308 */ /* 0x000e280000001800 */
[----:B0-----:R-:W0:-:S15]  /*10d0*/  DFMA R16, -R12, R14, 1 ;  /* 0x3ff000000c10742b */ /* 0x001e1e000000010e */
[----:B------:R-:W-:-:S15]  /*10e0*/  NOP ;  /* 0x0000000000007918 */ /* 0x000fde0000000000 */
[----:B------:R-:W-:-:S15]  /*10f0*/  NOP ;  /* 0x0000000000007918 */ /* 0x000fde0000000000 */
[----:B------:R-:W-:-:S15]  /*1100*/  NOP ;  /* 0x0000000000007918 */ /* 0x000fde0000000000 */
[----:B------:R-:W-:-:S04]  /*1110*/  NOP ;  /* 0x0000000000007918 */ /* 0x000fc80000000000 */
[----:B0-----:R-:W0:-:S15]  /*1120*/  DFMA R16, R16, R16, R16 ;  /* 0x000000101010722b */ /* 0x001e1e0000000010 */
        /* <DEDUP_REMOVED lines=19> */
[----:B0-----:R-:W0:-:S15]  /*1260*/  DMUL R14, R14, 2.2250738585072013831e-308 ;  /* 0x001000000e0e7828 */ /* 0x001e1e0000000000 */
        /* <DEDUP_REMOVED lines=14> */
[----:B0-----:R0:W1:Y:S02]  /*1350*/  DFMA R12, R14, R6, R14 ;  /* 0x000000060e0c722b */ /* 0x001064000000000e */
[----:B01----:R-:W-:Y:S05]  /*1360*/  BRA `(.L_x_22) ;  /* 0x0000000000907947 */ /* 0x003fea0003800000 */
.L_x_23:
[----:B------:R-:W0:Y:S01]  /*1370*/  DMUL R6, R6, 8.11296384146066816958e+31 ;  /* 0x4690000006067828 */ /* 0x000e220000000000 */
[----:B------:R-:W-:Y:S01]  /*1380*/  MOV R12, R14 ;  /* 0x0000000e000c7202 */ /* 0x000fe20000000f00 */
[----:B0-----:R-:W0:-:S15]  /*1390*/  MUFU.RCP64H R13, R7 ;  /* 0x00000007000d7308 */ /* 0x001e1e0000001800 */
[----:B------:R-:W-:-:S15]  /*13a0*/  NOP ;  /* 0x0000000000007918 */ /* 0x000fde0000000000 */
[----:B------:R-:W-:-:S15]  /*13b0*/  NOP ;  /* 0x0000000000007918 */ /* 0x000fde0000000000 */
[----:B------:R-:W-:-:S15]  /*13c0*/  NOP ;  /* 0x0000000000007918 */ /* 0x000fde0000000000 */
[----:B------:R-:W-:-:S02]  /*13d0*/  NOP ;  /* 0x0000000000007918 */ /* 0x000fc40000000000 */
        /* <DEDUP_REMOVED lines=25> */
[----:B0-----:R-:W0:Y:S02]  /*1570*/  DMUL R12, R12, 8.11296384146066816958e+31 ;  /* 0x469000000c0c7828 */ /* 0x001e240000000000 */
[----:B0-----:R-:W-:Y:S05]  /*1580*/  BRA `(.L_x_22) ;  /* 0x0000000000087947 */ /* 0x001fea0003800000 */
.L_x_21:
[----:B------:R-:W-:Y:S01]  /*1590*/  LOP3.LUT R13, R7, 0x80000, RZ, 0xfc, !PT ;  /* 0x00080000070d7812 */ /* 0x000fe200078efcff */
[----:B------:R-:W-:-:S07]  /*15a0*/  IMAD.MOV.U32 R12, RZ, RZ, R6 ;  /* 0x000000ffff0c7224 */ /* 0x000fce00078e0006 */
.L_x_22:
[----:B------:R-:W-:-:S04]  /*15b0*/  MOV R11, 0x0 ;  /* 0x00000000000b7802 */ /* 0x000fc80000000f00 */
[----:B------:R-:W-:Y:S05]  /*15c0*/  RET.REL.NODEC R10 `(_ZN2at6native61_GLOBAL__N__a41b8ba8_28_MultiLabelMarginCriterion_cu_26f6785b38multilabel_margin_loss_backward_kernelIN3c108BFloat16EfEEvPT_PKS5_S8_PKlS8_iibb) ;  /* 0xffffffe80a8c7950 */ /* 0x000fea0003c3ffff */
.L_x_24:
[----:B------:R-:W-:-:S00]  /*15d0*/  BRA `(.L_x_24) ;  /* 0xfffffffc00fc7947 */ /* 0x000fc0000383ffff */
[----:B------:R-:W-:-:S00]  /*15e0*/  NOP ;  /* 0x0000000000007918 */ /* 0x000fc00000000000 */
        /* <DEDUP_REMOVED lines=9> */
.L_x_180:


//--------------------- .text._ZN2at6native61_GLOBAL__N__a41b8ba8_28_MultiLabelMarginCriterion_cu_26f6785b38multilabel_margin_loss_backward_kernelIN3c104HalfEfEEvPT_PKS5_S8_PKlS8_iibb --------------------------
	.section	.text._ZN2at6native61_GLOBAL__N__a41b8ba8_28_MultiLabelMarginCriterion_cu_26f6785b38multilabel_margin_loss_backward_kernelIN3c104HalfEfEEvPT_PKS5_S8_PKlS8_iibb,"ax",@progbits
	.align	128
.text._ZN2at6native61_GLOBAL__N__a41b8ba8_28_MultiLabelMarginCriterion_cu_26f6785b38multilabel_margin_loss_backward_kernelIN3c104HalfEfEEvPT_PKS5_S8_PKlS8_iibb:
        .type           _ZN2at6native61_GLOBAL__N__a41b8ba8_28_MultiLabelMarginCriterion_cu_26f6785b38multilabel_margin_loss_backward_kernelIN3c104HalfEfEEvPT_PKS5_S8_PKlS8_iibb,@function
        .size           _ZN2at6native61_GLOBAL__N__a41b8ba8_28_MultiLabelMarginCriterion_cu_26f6785b38multilabel_margin_loss_backward_kernelIN3c104HalfEfEEvPT_PKS5_S8_PKlS8_iibb,(.L_x_182 - _ZN2at6native61_GLOBAL__N__a41b8ba8_28_MultiLabelMarginCriterion_cu_26f6785b38multilabel_margin_loss_backward_kernelIN3c104HalfEfEEvPT_PKS5_S8_PKlS8_iibb)
        .other          _ZN2at6native61_GLOBAL__N__a41b8ba8_28_MultiLabelMarginCriterion_cu_26f6785b38multilabel_margin_loss_backward_kernelIN3c104HalfEfEEvPT_PKS5_S8_PKlS8_iibb,@"STO_CUDA_ENTRY STV_DEFAULT"
_ZN2at6native61_GLOBAL__N__a41b8ba8_28_MultiLabelMarginCriterion_cu_26f6785b38multilabel_margin_loss_backward_kernelIN3c104HalfEfEEvPT_PKS5_S8_PKlS8_iibb:
        /* <DEDUP_REMOVED lines=56> */
[----:B------:R-:W-:Y:S05]  /*0380*/  CALL.REL.NOINC `($__internal_1_$__cuda_sm20_dblrcp_rn_slowpath_v3) ;  /* 0x0000000c001c7944 */ /* 0x000fea0003c00000 */
.L_x_25:
        /* <DEDUP_REMOVED lines=9> */
[----:B------:R-:W-:-:S07]  /*0420*/  MOV R11, R9 ;  /* 0x00000009000b7202 */ /* 0x000fce0000000f00 */
.L_x_28:
[----:B------:R-:W-:-:S04]  /*0430*/  IMAD.WIDE R6, R11, 0x2, R2 ;  /* 0x000000020b067825 */ /* 0x000fc800078e0202 */
[----:B0-----:R-:W-:Y:S01]  /*0440*/  IMAD.IADD R11, R10, 0x1, R11 ;  /* 0x000000010a0b7824 */ /* 0x001fe200078e020b */
[----:B------:R1:W-:Y:S04]  /*0450*/  STG.E.U16 desc[UR10][R6.64], RZ ;  /* 0x000000ff06007986 */ /* 0x0003e8000c10150a */
[----:B------:R-:W-:-:S13]  /*0460*/  ISETP.GE.AND P1, PT, R11, UR8, PT ;  /* 0x000000080b007c0c */ /* 0x000fda000bf26270 */
[----:B-1----:R-:W-:Y:S05]  /*0470*/  @!P1 BRA `(.L_x_28) ;  /* 0xfffffffc00ec9947 */ /* 0x002fea000383ffff */
.L_x_27:
[----:B------:R-:W-:Y:S05]  /*0480*/  BSYNC.RECONVERGENT B0 ;  /* 0x0000000000007941 */ /* 0x000fea0003800200 */
.L_x_26:
[----:B------:R-:W-:Y:S01]  /*0490*/  BAR.SYNC.DEFER_BLOCKING 0x0 ;  /* 0x0000000000007b1d */ /* 0x000fe20000010000 */
[----:B------:R-:W-:-:S05]  /*04a0*/  UISETP.GE.AND UP0, UPT, UR8, 0x1, UPT ;  /* 0x000000010800788c */ /* 0x000fca000bf06270 */
[----:B------:R-:W0:Y:S02]  /*04b0*/  F2F.F32.F64 R10, R12 ;  /* 0x0000000c000a7310 */ /* 0x000e240000301000 */
[----:B0-----:R-:W-:-:S05]  /*04c0*/  @!P0 FMUL R10, R10, 1.175494350822287508e-38 ;  /* 0x008000000a0a8820 */ /* 0x001fca0000400000 */
[----:B------:R-:W-:Y:S01]  /*04d0*/  F2FP.F16.F32.PACK_AB R10, RZ, R10 ;  /* 0x0000000aff0a723e */ /* 0x000fe200000000ff */
[----:B------:R-:W-:Y:S06]  /*04e0*/  BRA.U !UP0, `(.L_x_29) ;  /* 0x0000000508f07547 */ /* 0x000fec000b800000 */
[----:B------:R-:W0:Y:S01]  /*04f0*/  S2UR UR5, SR_CgaCtaId ;  /* 0x00000000000579c3 */ /* 0x000e220000008800 */
[----:B------:R-:W1:Y:S01]  /*0500*/  LDCU UR8, c[0x0][0x360] ;  /* 0x00006c00ff0877ac */ /* 0x000e620008000800 */
[C---:B------:R-:W-:Y:S01]  /*0510*/  IMAD.SHL.U32 R12, R9.reuse, 0x4, RZ ;  /* 0x00000004090c7824 */ /* 0x040fe200078e00ff */
[----:B------:R-:W-:Y:S01]  /*0520*/  BSSY B0, `(.L_x_29) ;  /* 0x0000078000007945 */ /* 0x000fe20003800000 */
[----:B------:R-:W-:Y:S01]  /*0530*/  LOP3.LUT R19, R9, 0x1f, RZ, 0xc0, !PT ;  /* 0x0000001f09137812 */ /* 0x000fe200078ec0ff */
[----:B------:R-:W-:Y:S01]  /*0540*/  UMOV UR4, 0x400 ;  /* 0x0000040000047882 */ /* 0x000fe20000000000 */
[----:B------:R-:W-:Y:S01]  /*0550*/  MOV R11, RZ ;  /* 0x000000ff000b7202 */ /* 0x000fe20000000f00 */
[----:B------:R-:W2:Y:S01]  /*0560*/  LDCU UR16, c[0x0][0x3ac] ;  /* 0x00007580ff1077ac */ /* 0x000ea20008000800 */
[----:B------:R-:W-:Y:S01]  /*0570*/  LOP3.LUT R12, R12, 0x7c, RZ, 0xc0, !PT ;  /* 0x0000007c0c0c7812 */ /* 0x000fe200078ec0ff */
[----:B------:R-:W3:Y:S01]  /*0580*/  LDCU.64 UR14, c[0x0][0x3a0] ;  /* 0x00007400ff0e77ac */ /* 0x000ee20008000a00 */
[----:B0-----:R-:W-:-:S02]  /*0590*/  ULEA UR4, UR5, UR4, 0x18 ;  /* 0x0000000405047291 */ /* 0x001fc4000f8ec0ff */
[----:B-1----:R-:W-:-:S04]  /*05a0*/  USHF.R.U32.HI UR5, URZ, 0x5, UR8 ;  /* 0x00000005ff057899 */ /* 0x002fc80008011608 */
[----:B--23--:R-:W-:-:S08]  /*05b0*/  LEA.HI R13, R9, UR4, RZ, 0x1d ;  /* 0x00000004090d7c11 */ /* 0x00cfd0000f8fe8ff */
.L_x_38:
[----:B0-----:R-:W0:Y:S01]  /*05c0*/  LDCU.64 UR12, c[0x0][0x398] ;  /* 0x00007300ff0c77ac */ /* 0x001e220008000a00 */
[----:B--2---:R-:W-:-:S05]  /*05d0*/  IADD3 R7, P0, PT, R8, R11, RZ ;  /* 0x0000000b08077210 */ /* 0x004fca0007f1e0ff */
[----:B-1----:R-:W-:Y:S01]  /*05e0*/  IMAD.X R14, RZ, RZ, R0, P0 ;  /* 0x000000ffff0e7224 */ /* 0x002fe200000e0600 */
[----:B0-----:R-:W-:-:S04]  /*05f0*/  LEA R6, P0, R7, UR12, 0x3 ;  /* 0x0000000c07067c11 */ /* 0x001fc8000f8018ff */
[----:B------:R-:W-:-:S05]  /*0600*/  LEA.HI.X R7, R7, UR13, R14, 0x3, P0 ;  /* 0x0000000d07077c11 */ /* 0x000fca00080f1c0e */
[----:B------:R-:W2:Y:S02]  /*0610*/  LDG.E R15, desc[UR10][R6.64] ;  /* 0x0000000a060f7981 */ /* 0x000ea4000c1e1900 */
[----:B--2---:R-:W-:-:S13]  /*0620*/  LOP3.LUT P0, RZ, R15, 0x80000000, RZ, 0xc0, !PT ;  /* 0x800000000fff7812 */ /* 0x004fda000780c0ff */
[----:B------:R-:W-:Y:S05]  /*0630*/  @P0 BRA `(.L_x_30) ;  /* 0x0000000400980947 */ /* 0x000fea0003800000 */
[----:B------:R-:W0:Y:S01]  /*0640*/  LDCU UR9, c[0x0][0x3ac] ;  /* 0x00007580ff0977ac */ /* 0x000e220008000800 */
[C---:B------:R-:W-:Y:S01]  /*0650*/  IMAD.SHL.U32 R7, R15.reuse, 0x2, RZ ;  /* 0x000000020f077824 */ /* 0x040fe200078e00ff */
[----:B------:R-:W-:Y:S01]  /*0660*/  LOP3.LUT R15, R15, 0x7fffffff, RZ, 0xc0, !PT ;  /* 0x7fffffff0f0f7812 */ /* 0x000fe200078ec0ff */
[----:B------:R-:W-:-:S03]  /*0670*/  IMAD.MOV.U32 R14, RZ, RZ, RZ ;  /* 0x000000ffff0e7224 */ /* 0x000fc600078e00ff */
[----:B------:R-:W-:-:S04]  /*0680*/  LOP3.LUT R7, R7, 0xfffffffe, RZ, 0xc0, !PT ;  /* 0xfffffffe07077812 */ /* 0x000fc800078ec0ff */
[----:B------:R-:W-:-:S05]  /*0690*/  IADD3 R6, P1, PT, R4, R7, RZ ;  /* 0x0000000704067210 */ /* 0x000fca0007f3e0ff */
[----:B------:R-:W-:Y:S01]  /*06a0*/  IMAD.X R7, RZ, RZ, R5, P1 ;  /* 0x000000ffff077224 */ /* 0x000fe200008e0605 */
[----:B0-----:R-:W-:-:S04]  /*06b0*/  MOV R18, UR9 ;  /* 0x0000000900127c02 */ /* 0x001fc80008000f00 */
[----:B------:R-:W-:-:S13]  /*06c0*/  ISETP.GE.AND P0, PT, R9, R18, PT ;  /* 0x000000120900720c */ /* 0x000fda0003f06270 */
[----:B------:R-:W-:Y:S05]  /*06d0*/  @P0 BRA `(.L_x_31) ;  /* 0x0000000000ac0947 */ /* 0x000fea0003800000 */
[----:B------:R-:W2:Y:S01]  /*06e0*/  LDG.E.U16 R6, desc[UR10][R6.64] ;  /* 0x0000000a06067981 */ /* 0x000ea2000c1e1500 */
[----:B------:R-:W-:Y:S02]  /*06f0*/  IMAD.MOV.U32 R17, RZ, RZ, R9 ;  /* 0x000000ffff117224 */ /* 0x000fe400078e0009 */
[----:B--2---:R-:W-:-:S05]  /*0700*/  HADD2.F32 R14, -RZ, R6.H0_H0 ;  /* 0x20000006ff0e7230 */ /* 0x004fca0000004100 */
[----:B------:R-:W-:-:S05]  /*0710*/  FADD.FTZ R14, -R14, 1 ;  /* 0x3f8000000e0e7421 */ /* 0x000fca0000010100 */
[----:B------:R-:W-:Y:S01]  /*0720*/  F2FP.F16.F32.PACK_AB R16, RZ, R14 ;  /* 0x0000000eff10723e */ /* 0x000fe200000000ff */
[----:B------:R-:W-:-:S04]  /*0730*/  HFMA2 R14, -RZ, RZ, 0, 0 ;  /* 0x00000000ff0e7431 */ /* 0x000fc800000001ff */
[----:B------:R-:W-:-:S07]  /*0740*/  HADD2.F32 R16, -RZ, R16.H0_H0 ;  /* 0x20000010ff107230 */ /* 0x000fce0000004100 */
.L_x_34:
[----:B------:R-:W-:Y:S02]  /*0750*/  SHF.R.S32.HI R21, RZ, 0x1f, R17 ;  /* 0x0000001fff157819 */ /* 0x000fe40000011411 */
[----:B0-----:R-:W-:-:S05]  /*0760*/  IADD3 R7, P0, PT, R8, R17, RZ ;  /* 0x0000001108077210 */ /* 0x001fca0007f1e0ff */
[----:B------:R-:W-:Y:S01]  /*0770*/  IMAD.X R18, R0, 0x1, R21, P0 ;  /* 0x0000000100127824 */ /* 0x000fe200000e0615 */
[----:B------:R-:W-:-:S04]  /*0780*/  LEA R6, P0, R7, UR14, 0x1 ;  /* 0x0000000e07067c11 */ /* 0x000fc8000f8008ff */
[----:B------:R-:W-:-:S05]  /*0790*/  LEA.HI.X R7, R7, UR15, R18, 0x1, P0 ;  /* 0x0000000f07077c11 */ /* 0x000fca00080f0c12 */
[----:B------:R-:W2:Y:S01]  /*07a0*/  LDG.E.U16 R6, desc[UR10][R6.64] ;  /* 0x0000000a06067981 */ /* 0x000ea2000c1e1500 */
[----:B------:R-:W-:Y:S01]  /*07b0*/  BSSY.RECONVERGENT B1, `(.L_x_32) ;  /* 0x000001a000017945 */ /* 0x000fe20003800200 */
[----:B------:R-:W-:Y:S01]  /*07c0*/  MOV R18, UR16 ;  /* 0x0000001000127c02 */ /* 0x000fe20008000f00 */
[----:B--2---:R-:W-:-:S06]  /*07d0*/  HADD2.F32 R20, -RZ, R6.H0_H0 ;  /* 0x20000006ff147230 */ /* 0x004fcc0000004100 */
[----:B------:R-:W0:Y:S02]  /*07e0*/  F2I.FTZ.TRUNC.NTZ R20, R20 ;  /* 0x0000001400147305 */ /* 0x000e24000021f100 */
[----:B0-----:R-:W-:-:S13]  /*07f0*/  ISETP.NE.AND P0, PT, R20, RZ, PT ;  /* 0x000000ff1400720c */ /* 0x001fda0003f05270 */
[----:B------:R-:W-:Y:S05]  /*0800*/  @P0 BRA `(.L_x_33) ;  /* 0x0000000000500947 */ /* 0x000fea0003800000 */
[C---:B------:R-:W-:Y:S01]  /*0810*/  IMAD.SHL.U32 R25, R17.reuse, 0x2, RZ ;  /* 0x0000000211197824 */ /* 0x040fe200078e00ff */
[----:B------:R-:W-:-:S04]  /*0820*/  SHF.L.U64.HI R23, R17, 0x1, R21 ;  /* 0x0000000111177819 */ /* 0x000fc80000010215 */
[----:B------:R-:W-:-:S05]  /*0830*/  IADD3 R6, P0, PT, R4, R25, RZ ;  /* 0x0000001904067210 */ /* 0x000fca0007f1e0ff */
[----:B------:R-:W-:-:S05]  /*0840*/  IMAD.X R7, R5, 0x1, R23, P0 ;  /* 0x0000000105077824 */ /* 0x000fca00000e0617 */
[----:B------:R-:W2:Y:S02]  /*0850*/  LDG.E.U16 R6, desc[UR10][R6.64] ;  /* 0x0000000a06067981 */ /* 0x000ea4000c1e1500 */
[----:B--2---:R-:W-:-:S05]  /*0860*/  HADD2.F32 R21, -RZ, R6.H0_H0 ;  /* 0x20000006ff157230 */ /* 0x004fca0000004100 */
[----:B------:R-:W-:-:S05]  /*0870*/  FADD.FTZ R21, R16, R21 ;  /* 0x0000001510157221 */ /* 0x000fca0000010000 */
[----:B------:R-:W-:-:S05]  /*0880*/  F2FP.F16.F32.PACK_AB R21, RZ, R21 ;  /* 0x00000015ff15723e */ /* 0x000fca00000000ff */
[----:B------:R-:W-:-:S05]  /*0890*/  HADD2.F32 R21, -RZ, R21.H0_H0 ;  /* 0x20000015ff157230 */ /* 0x000fca0000004100 */
[----:B------:R-:W-:-:S13]  /*08a0*/  FSETP.GT.FTZ.AND P0, PT, R21, RZ, PT ;  /* 0x000000ff1500720b */ /* 0x000fda0003f14000 */
[----:B------:R-:W-:Y:S05]  /*08b0*/  @!P0 BRA `(.L_x_33) ;  /* 0x0000000000248947 */ /* 0x000fea0003800000 */
[----:B------:R-:W-:-:S04]  /*08c0*/  IADD3 R6, P0, PT, R2, R25, RZ ;  /* 0x0000001902067210 */ /* 0x000fc80007f1e0ff */
[----:B------:R-:W-:-:S05]  /*08d0*/  IADD3.X R7, PT, PT, R3, R23, RZ, P0, !PT ;  /* 0x0000001703077210 */ /* 0x000fca00007fe4ff */
[----:B------:R-:W2:Y:S01]  /*08e0*/  LDG.E.U16 R20, desc[UR10][R6.64] ;  /* 0x0000000a06147981 */ /* 0x000ea2000c1e1500 */
[----:B------:R-:W-:-:S05]  /*08f0*/  HADD2.F32 R21, -RZ, R10.H0_H0 ;  /* 0x2000000aff157230 */ /* 0x000fca0000004100 */
[----:B------:R-:W-:Y:S01]  /*0900*/  FADD.FTZ R14, R14, -R21 ;  /* 0x800000150e0e7221 */ /* 0x000fe20000010000 */
[----:B--2---:R-:W-:-:S05]  /*0910*/  HADD2.F32 R20, -RZ, R20.H0_H0 ;  /* 0x20000014ff147230 */ /* 0x004fca0000004100 */
[----:B------:R-:W-:-:S05]  /*0920*/  FADD.FTZ R20, R21, R20 ;  /* 0x0000001415147221 */ /* 0x000fca0000010000 */
[----:B------:R-:W-:-:S05]  /*0930*/  F2FP.F16.F32.PACK_AB R20, RZ, R20 ;  /* 0x00000014ff14723e */ /* 0x000fca00000000ff */
[----:B------:R0:W-:Y:S02]  /*0940*/  STG.E.U16 desc[UR10][R6.64], R20 ;  /* 0x0000001406007986 */ /* 0x0001e4000c10150a */
.L_x_33:
[----:B------:R-:W-:Y:S05]  /*0950*/  BSYNC.RECONVERGENT B1 ;  /* 0x0000000000017941 */ /* 0x000fea0003800200 */
.L_x_32:
[----:B------:R-:W-:-:S05]  /*0960*/  VIADD R17, R17, UR8 ;  /* 0x0000000811117c36 */ /* 0x000fca0008000000 */
[----:B------:R-:W-:-:S13]  /*0970*/  ISETP.GE.AND P0, PT, R17, R18, PT ;  /* 0x000000121100720c */ /* 0x000fda0003f06270 */
[----:B------:R-:W-:Y:S05]  /*0980*/  @!P0 BRA `(.L_x_34) ;  /* 0xfffffffc00708947 */ /* 0x000fea000383ffff */
.L_x_31:
[----:B------:R-:W-:Y:S05]  /*0990*/  WARPSYNC.ALL ;  /* 0x0000000000007948 */ /* 0x000fea0003800000 */
[----:B0-----:R-:W0:Y:S01]  /*09a0*/  SHFL.DOWN PT, R7, R14, 0x10, 0x1f ;  /* 0x0a001f000e077f89 */ /* 0x001e2200000e0000 */
[----:B------:R-:W-:Y:S08]  /*09b0*/  BAR.SYNC.DEFER_BLOCKING 0x0 ;  /* 0x0000000000007b1d */ /* 0x000ff00000010000 */
[----:B------:R-:W-:Y:S01]  /*09c0*/  BAR.SYNC.DEFER_BLOCKING 0x0 ;  /* 0x0000000000007b1d */ /* 0x000fe20000010000 */
[----:B0-----:R-:W-:Y:S01]  /*09d0*/  FADD.FTZ R7, R7, R14 ;  /* 0x0000000e07077221 */ /* 0x001fe20000010000 */
[----:B------:R-:W-:Y:S01]  /*09e0*/  ISETP.NE.AND P0, PT, R19, RZ, PT ;  /* 0x000000ff1300720c */ /* 0x000fe20003f05270 */
[----:B------:R-:W-:Y:S01]  /*09f0*/  IMAD.MOV.U32 R14, RZ, RZ, RZ ;  /* 0x000000ffff0e7224 */ /* 0x000fe200078e00ff */
[----:B------:R-:W-:-:S02]  /*0a00*/  ISETP.GE.U32.AND P1, PT, R9, UR5, PT ;  /* 0x0000000509007c0c */ /* 0x000fc4000bf26070 */
[----:B------:R-:W-:Y:S01]  /*0a10*/  BSSY B1, `(.L_x_35) ;  /* 0x0000025000017945 */ /* 0x000fe20003800000 */
[----:B------:R-:W0:Y:S02]  /*0a20*/  SHFL.DOWN PT, R6, R7, 0x8, 0x1f ;  /* 0x09001f0007067f89 */ /* 0x000e2400000e0000 */
[----:B0-----:R-:W-:-:S05]  /*0a30*/  FADD.FTZ R6, R7, R6 ;  /* 0x0000000607067221 */ /* 0x001fca0000010000 */
[----:B------:R-:W0:Y:S02]  /*0a40*/  SHFL.DOWN PT, R17, R6, 0x4, 0x1f ;  /* 0x08801f0006117f89 */ /* 0x000e2400000e0000 */
[----:B0-----:R-:W-:-:S05]  /*0a50*/  FADD.FTZ R17, R6, R17 ;  /* 0x0000001106117221 */ /* 0x001fca0000010000 */
[----:B------:R-:W0:Y:S02]  /*0a60*/  SHFL.DOWN PT, R16, R17, 0x2, 0x1f ;  /* 0x08401f0011107f89 */ /* 0x000e2400000e0000 */
[----:B0-----:R-:W-:-:S05]  /*0a70*/  FADD.FTZ R16, R17, R16 ;  /* 0x0000001011107221 */ /* 0x001fca0000010000 */
[----:B------:R-:W0:Y:S02]  /*0a80*/  SHFL.DOWN PT, R21, R16, 0x1, 0x1f ;  /* 0x08201f0010157f89 */ /* 0x000e2400000e0000 */
[----:B0-----:R-:W-:-:S05]  /*0a90*/  FADD.FTZ R20, R16, R21 ;  /* 0x0000001510147221 */ /* 0x001fca0000010000 */
[----:B------:R0:W-:Y:S01]  /*0aa0*/  @!P0 STS [R13], R20 ;  /* 0x000000140d008388 */ /* 0x0001e20000000800 */
[----:B------:R-:W-:Y:S01]  /*0ab0*/  BAR.SYNC.DEFER_BLOCKING 0x0 ;  /* 0x0000000000007b1d */ /* 0x000fe20000010000 */
[----:B------:R-:W-:-:S05]  /*0ac0*/  ISETP.GT.U32.AND P0, PT, R9, 0x1f, PT ;  /* 0x0000001f0900780c */ /* 0x000fca0003f04070 */
[----:B------:R0:W1:Y:S08]  /*0ad0*/  @!P1 LDS R14, [R12+UR4] ;  /* 0x000000040c0e9984 */ /* 0x0000700008000800 */
[----:B0-----:R-:W-:Y:S05]  /*0ae0*/  @P0 BRA `(.L_x_36) ;  /* 0x00000000005c0947 */ /* 0x001fea0003800000 */
[----:B------:R-:W-:Y:S01]  /*0af0*/  UMOV UR9, 0xffffffff ;  /* 0xffffffff00097882 */ /* 0x000fe20000000000 */
[----:B------:R-:W-:Y:S02]  /*0b00*/  ISETP.NE.AND P0, PT, R9, RZ, PT ;  /* 0x000000ff0900720c */ /* 0x000fe40003f05270 */
[----:B------:R-:W-:Y:S11]  /*0b10*/  BRA.DIV UR9, `(.L_x_37) ;  /* 0x0000000209ac7947 */ /* 0x000ff6000b800000 */
[----:B-1----:R-:W0:Y:S02]  /*0b20*/  SHFL.DOWN PT, R7, R14, 0x10, 0x1f ;  /* 0x0a001f000e077f89 */ /* 0x002e2400000e0000 */
[----:B0-----:R-:W-:-:S05]  /*0b30*/  FADD.FTZ R7, R7, R14 ;  /* 0x0000000e07077221 */ /* 0x001fca0000010000 */
[----:B------:R-:W0:Y:S02]  /*0b40*/  SHFL.DOWN PT, R6, R7, 0x8, 0x1f ;  /* 0x09001f0007067f89 */ /* 0x000e2400000e0000 */
[----:B0-----:R-:W-:-:S05]  /*0b50*/  FADD.FTZ R6, R7, R6 ;  /* 0x0000000607067221 */ /* 0x001fca0000010000 */
[----:B------:R-:W0:Y:S02]  /*0b60*/  SHFL.DOWN PT, R17, R6, 0x4, 0x1f ;  /* 0x08801f0006117f89 */ /* 0x000e2400000e0000 */
[----:B0-----:R-:W-:-:S05]  /*0b70*/  FADD.FTZ R17, R6, R17 ;  /* 0x0000001106117221 */ /* 0x001fca0000010000 */
[----:B------:R-:W0:Y:S02]  /*0b80*/  SHFL.DOWN PT, R16, R17, 0x2, 0x1f ;  /* 0x08401f0011107f89 */ /* 0x000e2400000e0000 */
[----:B0-----:R-:W-:-:S05]  /*0b90*/  FADD.FTZ R16, R17, R16 ;  /* 0x0000001011107221 */ /* 0x001fca0000010000 */
[----:B------:R0:W1:Y:S02]  /*0ba0*/  SHFL.DOWN PT, R21, R16, 0x1, 0x1f ;  /* 0x08201f0010157f89 */ /* 0x00006400000e0000 */
.L_x_45:
[----:B-1----:R-:W-:Y:S01]  /*0bb0*/  FADD.FTZ R14, R16, R21 ;  /* 0x00000015100e7221 */ /* 0x002fe20000010000 */
[----:B------:R-:W-:Y:S06]  /*0bc0*/  @P0 BRA `(.L_x_36) ;  /* 0x0000000000240947 */ /* 0x000fec0003800000 */
[----:B------:R-:W-:-:S04]  /*0bd0*/  LEA R6, P0, R15, R2, 0x1 ;  /* 0x000000020f067211 */ /* 0x000fc800078008ff */
[----:B------:R-:W-:-:S05]  /*0be0*/  LEA.HI.X R7, R15, R3, RZ, 0x1, P0 ;  /* 0x000000030f077211 */ /* 0x000fca00000f0cff */
[----:B------:R-:W2:Y:S01]  /*0bf0*/  LDG.E.U16 R15, desc[UR10][R6.64] ;  /* 0x0000000a060f7981 */ /* 0x000ea2000c1e1500 */
[----:B------:R-:W-:-:S05]  /*0c00*/  F2FP.F16.F32.PACK_AB R14, RZ, R14 ;  /* 0x0000000eff0e723e */ /* 0x000fca00000000ff */
[----:B------:R-:W-:Y:S02]  /*0c10*/  HADD2.F32 R14, -RZ, R14.H0_H0 ;  /* 0x2000000eff0e7230 */ /* 0x000fe40000004100 */
[----:B--2---:R-:W-:-:S05]  /*0c20*/  HADD2.F32 R15, -RZ, R15.H0_H0 ;  /* 0x2000000fff0f7230 */ /* 0x004fca0000004100 */
[----:B------:R-:W-:-:S05]  /*0c30*/  FADD.FTZ R14, R15, R14 ;  /* 0x0000000e0f0e7221 */ /* 0x000fca0000010000 */
[----:B------:R-:W-:-:S05]  /*0c40*/  F2FP.F16.F32.PACK_AB R14, RZ, R14 ;  /* 0x0000000eff0e723e */ /* 0x000fca00000000ff */
[----:B------:R2:W-:Y:S02]  /*0c50*/  STG.E.U16 desc[UR10][R6.64], R14 ;  /* 0x0000000e06007986 */ /* 0x0005e4000c10150a */
.L_x_36:
[----:B------:R-:W-:Y:S05]  /*0c60*/  BSYNC B1 ;  /* 0x0000000000017941 */ /* 0x000fea0003800000 */
.L_x_35:
[----:B------:R-:W-:-:S04]  /*0c70*/  IADD3 R11, PT, PT, R11, 0x1, RZ ;  /* 0x000000010b0b7810 */ /* 0x000fc80007ffe0ff */
[----:B------:R-:W-:-:S13]  /*0c80*/  ISETP.NE.AND P0, PT, R11, R18, PT ;  /* 0x000000120b00720c */ /* 0x000fda0003f05270 */
[----:B------:R-:W-:Y:S05]  /*0c90*/  @P0 BRA `(.L_x_38) ;  /* 0xfffffff800480947 */ /* 0x000fea000383ffff */
.L_x_30:
[----:B------:R-:W-:Y:S05]  /*0ca0*/  BSYNC B0 ;  /* 0x0000000000007941 */ /* 0x000fea0003800000 */
.L_x_29:
[----:B------:R-:W3:Y:S02]  /*0cb0*/  LDC R10, c[0x0][0x3ac] ;  /* 0x0000eb00ff0a7b82 */ /* 0x000ee40000000800 */
[----:B---3--:R-:W-:-:S13]  /*0cc0*/  ISETP.GE.AND P0, PT, R9, R10, PT ;  /* 0x0000000a0900720c */ /* 0x008fda0003f06270 */
[----:B------:R-:W-:Y:S05]  /*0cd0*/  @P0 EXIT ;  /* 0x000000000000094d */ /* 0x000fea0003800000 */
[----:B------:R-:W3:Y:S02]  /*0ce0*/  LDC R8, c[0x0][0x360] ;  /* 0x0000d800ff087b82 */ /* 0x000ee40000000800 */
.L_x_39:
[----:B--2---:R-:W-:Y:S02]  /*0cf0*/  IMAD.U32 R6, RZ, RZ, UR6 ;  /* 0x00000006ff067e24 */ /* 0x004fe4000f8e00ff */
[----:B------:R-:W-:Y:S02]  /*0d00*/  IMAD.U32 R7, RZ, RZ, UR7 ;  /* 0x00000007ff077e24 */ /* 0x000fe4000f8e00ff */
[----:B----4-:R-:W-:-:S03]  /*0d10*/  IMAD.WIDE R4, R9, 0x2, R2 ;  /* 0x0000000209047825 */ /* 0x010fc600078e0202 */
[----:B------:R-:W2:Y:S04]  /*0d20*/  LDG.E.U16 R6, desc[UR10][R6.64] ;  /* 0x0000000a06067981 */ /* 0x000ea8000c1e1500 */
[----:B------:R-:W4:Y:S01]  /*0d30*/  LDG.E.U16 R0, desc[UR10][R4.64] ;  /* 0x0000000a04007981 */ /* 0x000f22000c1e1500 */
[----:B---3--:R-:W-:-:S04]  /*0d40*/  IADD3 R9, PT, PT, R8, R9, RZ ;  /* 0x0000000908097210 */ /* 0x008fc80007ffe0ff */
[----:B------:R-:W-:Y:S01]  /*0d50*/  ISETP.GE.AND P0, PT, R9, R10, PT ;  /* 0x0000000a0900720c */ /* 0x000fe20003f06270 */
[----:B--2---:R-:W-:Y:S02]  /*0d60*/  HADD2.F32 R11, -RZ, R6.H0_H0 ;  /* 0x20000006ff0b7230 */ /* 0x004fe40000004100 */
[----:B----4-:R-:W-:-:S05]  /*0d70*/  HADD2.F32 R0, -RZ, R0.H0_H0 ;  /* 0x20000000ff007230 */ /* 0x010fca0000004100 */
[----:B------:R-:W-:-:S05]  /*0d80*/  FMUL.FTZ R0, R0, R11 ;  /* 0x0000000b00007220 */ /* 0x000fca0000410000 */
[----:B------:R-:W-:-:S05]  /*0d90*/  F2FP.F16.F32.PACK_AB R0, RZ, R0 ;  /* 0x00000000ff00723e */ /* 0x000fca00000000ff */
[----:B------:R4:W-:Y:S01]  /*0da0*/  STG.E.U16 desc[UR10][R4.64], R0 ;  /* 0x0000000004007986 */ /* 0x0009e2000c10150a */
[----:B------:R-:W-:Y:S05]  /*0db0*/  @!P0 BRA `(.L_x_39) ;  /* 0xfffffffc00cc8947 */ /* 0x000fea000383ffff */
[----:B------:R-:W-:Y:S05]  /*0dc0*/  EXIT ;  /* 0x000000000000794d */ /* 0x000fea0003800000 */
.L_x_37:
[----:B------:R-:W-:Y:S01]  /*0dd0*/  IMAD.MOV.U32 R23, RZ, RZ, 0x10 ;  /* 0x00000010ff177424 */ /* 0x000fe200078e00ff */
[----:B------:R-:W-:Y:S01]  /*0de0*/  MOV R20, 0xffffffff ;  /* 0xffffffff00147802 */ /* 0x000fe20000000f00 */
[----:B------:R-:W-:-:S07]  /*0df0*/  IMAD.MOV.U32 R25, RZ, RZ, 0x1f ;  /* 0x0000001fff197424 */ /* 0x000fce00078e00ff */
[----:B-1----:R-:W-:Y:S05]  /*0e00*/  WARPSYNC.COLLECTIVE R20, `(.L_x_40) ;  /* 0x0000000014087348 */ /* 0x002fea0003c00000 */
[----:B-1----:R0:W1:Y:S02]  /*0e10*/  SHFL.DOWN P1, R21, R14, R23, R25 ;  /* 0x080000170e157389 */ /* 0x0020640000020019 */
[----:B01----:R-:W-:Y:S05]  /*0e20*/  ENDCOLLECTIVE ;  /* 0x000000000000791b */ /* 0x003fea0003800000 */
.L_x_40:
[----:B------:R-:W-:Y:S02]  /*0e30*/  HFMA2 R23, -RZ, RZ, 0, 4.76837158203125e-07 ;  /* 0x00000008ff177431 */ /* 0x000fe400000001ff */
[----:B------:R-:W-:-:S04]  /*0e40*/  IMAD.MOV.U32 R7, RZ, RZ, R21 ;  /* 0x000000ffff077224 */ /* 0x000fc800078e0015 */
[----:B------:R-:W-:-:S04]  /*0e50*/  FADD.FTZ R7, R7, R14 ;  /* 0x0000000e07077221 */ /* 0x000fc80000010000 */
[----:B------:R-:W-:-:S07]  /*0e60*/  IMAD.MOV.U32 R14, RZ, RZ, R7 ;  /* 0x000000ffff0e7224 */ /* 0x000fce00078e0007 */
[----:B------:R-:W-:Y:S05]  /*0e70*/  WARPSYNC.COLLECTIVE R20, `(.L_x_41) ;  /* 0x0000000014087348 */ /* 0x000fea0003c00000 */
[----:B------:R0:W1:Y:S02]  /*0e80*/  SHFL.DOWN P1, R21, R14, R23, R25 ;  /* 0x080000170e157389 */ /* 0x0000640000020019 */
[----:B01----:R-:W-:Y:S05]  /*0e90*/  ENDCOLLECTIVE ;  /* 0x000000000000791b */ /* 0x003fea0003800000 */
.L_x_41:
[----:B------:R-:W-:Y:S01]  /*0ea0*/  MOV R23, 0x4 ;  /* 0x0000000400177802 */ /* 0x000fe20000000f00 */
[----:B------:R-:W-:-:S04]  /*0eb0*/  IMAD.MOV.U32 R6, RZ, RZ, R21 ;  /* 0x000000ffff067224 */ /* 0x000fc800078e0015 */
[----:B------:R-:W-:-:S04]  /*0ec0*/  FADD.FTZ R6, R7, R6 ;  /* 0x0000000607067221 */ /* 0x000fc80000010000 */
[----:B------:R-:W-:-:S07]  /*0ed0*/  IMAD.MOV.U32 R14, RZ, RZ, R6 ;  /* 0x000000ffff0e7224 */ /* 0x000fce00078e0006 */
[----:B------:R-:W-:Y:S05]  /*0ee0*/  WARPSYNC.COLLECTIVE R20, `(.L_x_42) ;  /* 0x0000000014087348 */ /* 0x000fea0003c00000 */
[----:B------:R0:W1:Y:S02]  /*0ef0*/  SHFL.DOWN P1, R21, R14, R23, R25 ;  /* 0x080000170e157389 */ /* 0x0000640000020019 */
[----:B01----:R-:W-:Y:S05]  /*0f00*/  ENDCOLLECTIVE ;  /* 0x000000000000791b */ /* 0x003fea0003800000 */
.L_x_42:
[----:B------:R-:W-:Y:S02]  /*0f10*/  HFMA2 R23, -RZ, RZ, 0, 1.1920928955078125e-07 ;  /* 0x00000002ff177431 */ /* 0x000fe400000001ff */
[----:B------:R-:W-:-:S04]  /*0f20*/  IMAD.MOV.U32 R17, RZ, RZ, R21 ;  /* 0x000000ffff117224 */ /* 0x000fc800078e0015 */
[----:B------:R-:W-:-:S04]  /*0f30*/  FADD.FTZ R17, R6, R17 ;  /* 0x0000001106117221 */ /* 0x000fc80000010000 */
[----:B------:R-:W-:-:S07]  /*0f40*/  IMAD.MOV.U32 R14, RZ, RZ, R17 ;  /* 0x000000ffff0e7224 */ /* 0x000fce00078e0011 */
[----:B------:R-:W-:Y:S05]  /*0f50*/  WARPSYNC.COLLECTIVE R20, `(.L_x_43) ;  /* 0x0000000014087348 */ /* 0x000fea0003c00000 */
[----:B------:R0:W1:Y:S02]  /*0f60*/  SHFL.DOWN P1, R21, R14, R23, R25 ;  /* 0x080000170e157389 */ /* 0x0000640000020019 */
[----:B01----:R-:W-:Y:S05]  /*0f70*/  ENDCOLLECTIVE ;  /* 0x000000000000791b */ /* 0x003fea0003800000 */
.L_x_43:
[----:B------:R-:W-:Y:S02]  /*0f80*/  IMAD.MOV.U32 R23, RZ, RZ, 0x1 ;  /* 0x00000001ff177424 */ /* 0x000fe400078e00ff */
[----:B------:R-:W-:-:S04]  /*0f90*/  IMAD.MOV.U32 R16, RZ, RZ, R21 ;  /* 0x000000ffff107224 */ /* 0x000fc800078e0015 */
[----:B------:R-:W-:-:S05]  /*0fa0*/  FADD.FTZ R16, R17, R16 ;  /* 0x0000001011107221 */ /* 0x000fca0000010000 */
[----:B------:R-:W-:-:S07]  /*0fb0*/  MOV R14, R16 ;  /* 0x00000010000e7202 */ /* 0x000fce0000000f00 */
[----:B------:R-:W-:Y:S05]  /*0fc0*/  WARPSYNC.COLLECTIVE R20, `(.L_x_44) ;  /* 0x0000000014087348 */ /* 0x000fea0003c00000 */
[----:B------:R0:W1:Y:S02]  /*0fd0*/  SHFL.DOWN P1, R21, R14, R23, R25 ;  /* 0x080000170e157389 */ /* 0x0000640000020019 */
[----:B01----:R-:W-:Y:S05]  /*0fe0*/  ENDCOLLECTIVE ;  /* 0x000000000000791b */ /* 0x003fea0003800000 */
.L_x_44:
[----:B------:R-:W-:Y:S05]  /*0ff0*/  BRA `(.L_x_45) ;  /* 0xfffffff800ec7947 */ /* 0x000fea000383ffff */
        .weak           $__internal_1_$__cuda_sm20_dblrcp_rn_slowpath_v3
        .type           $__internal_1_$__cuda_sm20_dblrcp_rn_slowpath_v3,@function
        .size           $__internal_1_$__cuda_sm20_dblrcp_rn_slowpath_v3,(.L_x_182 - $__internal_1_$__cuda_sm20_dblrcp_rn_slowpath_v3)
$__internal_1_$__cuda_sm20_dblrcp_rn_slowpath_v3:
[----:B------:R-:W0:Y:S02]  /*1000*/  DSETP.GTU.AND P0, PT, |R6|, +INF , PT ;  /* 0x7ff000000600742a */ /* 0x000e240003f0c200 */
[----:B0-----:R-:W-:Y:S05]  /*1010*/  @P0 BRA `(.L_x_46) ;  /* 0x00000004005c0947 */ /* 0x001fea0003800000 */
[----:B------:R-:W-:-:S04]  /*1020*/  LOP3.LUT R9, R7, 0x7fffffff, RZ, 0xc0, !PT ;  /* 0x7fffffff07097812 */ /* 0x000fc800078ec0ff */
[----:B------:R-:W-:-:S04]  /*1030*/  IADD3 R11, PT, PT, R9, -0x1, RZ ;  /* 0xffffffff090b7810 */ /* 0x000fc80007ffe0ff */
[----:B------:R-:W-:-:S13]  /*1040*/  ISETP.GE.U32.AND P0, PT, R11, 0x7fefffff, PT ;  /* 0x7fefffff0b00780c */ /* 0x000fda0003f06070 */
[----:B------:R-:W-:Y:S01]  /*1050*/  @P0 LOP3.LUT R13, R7, 0x7ff00000, RZ, 0x3c, !PT ;  /* 0x7ff00000070d0812 */ /* 0x000fe200078e3cff */
[----:B------:R-:W-:Y:S01]  /*1060*/  @P0 IMAD.MOV.U32 R12, RZ, RZ, RZ ;  /* 0x000000ffff0c0224 */ /* 0x000fe200078e00ff */
[----:B------:R-:W-:Y:S06]  /*1070*/  @P0 BRA `(.L_x_47) ;  /* 0x00000004004c0947 */ /* 0x000fec0003800000 */
[----:B------:R-:W-:-:S13]  /*1080*/  ISETP.GE.U32.AND P0, PT, R9, 0x1000001, PT ;  /* 0x010000010900780c */ /* 0x000fda0003f06070 */
[----:B------:R-:W-:Y:S05]  /*1090*/  @!P0 BRA `(.L_x_48) ;  /* 0x0000000000b48947 */ /* 0x000fea0003800000 */
[----:B------:R-:W-:Y:S01]  /*10a0*/  IADD3 R13, PT, PT, R7, -0x3fe00000, RZ ;  /* 0xc0200000070d7810 */ /* 0x000fe20007ffe0ff */
[----:B------:R-:W-:-:S03]  /*10b0*/  IMAD.MOV.U32 R12, RZ, RZ, R6 ;  /* 0x000000ffff0c7224 */ /* 0x000fc600078e0006 */
[----:B------:R-:W0:Y:S03]  /*10c0*/  MUFU.RCP64H R15, R13 ;  /* 0x0000000d000f7308 */ /* 0x000e260000001800 */
        /* <DEDUP_REMOVED lines=42> */
.L_x_48:
        /* <DEDUP_REMOVED lines=34> */
.L_x_46:
[----:B------:R-:W-:Y:S01]  /*1590*/  LOP3.LUT R13, R7, 0x80000, RZ, 0xfc, !PT ;  /* 0x00080000070d7812 */ /* 0x000fe200078efcff */
[----:B------:R-:W-:-:S07]  /*15a0*/  IMAD.MOV.U32 R12, RZ, RZ, R6 ;  /* 0x000000ffff0c7224 */ /* 0x000fce00078e0006 */
.L_x_47:
[----:B------:R-:W-:-:S04]  /*15b0*/  MOV R11, 0x0 ;  /* 0x00000000000b7802 */ /* 0x000fc80000000f00 */
[----:B------:R-:W-:Y:S05]  /*15c0*/  RET.REL.NODEC R10 `(_ZN2at6native61_GLOBAL__N__a41b8ba8_28_MultiLabelMarginCriterion_cu_26f6785b38multilabel_margin_loss_backward_kernelIN3c104HalfEfEEvPT_PKS5_S8_PKlS8_iibb) ;  /* 0xffffffe80a8c7950 */ /* 0x000fea0003c3ffff */
.L_x_49:
        /* <DEDUP_REMOVED lines=11> */
.L_x_182:


//--------------------- .text._ZN2at6native61_GLOBAL__N__a41b8ba8_28_MultiLabelMarginCriterion_cu_26f6785b38multilabel_margin_loss_backward_kernelIffEEvPT_PKS3_S6_PKlS6_iibb --------------------------
	.section	.text._ZN2at6native61_GLOBAL__N__a41b8ba8_28_MultiLabelMarginCriterion_cu_26f6785b38multilabel_margin_loss_backward_kernelIffEEvPT_PKS3_S6_PKlS6_iibb,"ax",@progbits
	.align	128
.text._ZN2at6native61_GLOBAL__N__a41b8ba8_28_MultiLabelMarginCriterion_cu_26f6785b38multilabel_margin_loss_backward_kernelIffEEvPT_PKS3_S6_PKlS6_iibb:
        .type           _ZN2at6native61_GLOBAL__N__a41b8ba8_28_MultiLabelMarginCriterion_cu_26f6785b38multilabel_margin_loss_backward_kernelIffEEvPT_PKS3_S6_PKlS6_iibb,@function
        .size           _ZN2at6native61_GLOBAL__N__a41b8ba8_28_MultiLabelMarginCriterion_cu_26f6785b38multilabel_margin_loss_backward_kernelIffEEvPT_PKS3_S6_PKlS6_iibb,(.L_x_184 - _ZN2at6native61_GLOBAL__N__a41b8ba8_28_MultiLabelMarginCriterion_cu_26f6785b38multilabel_margin_loss_backward_kernelIffEEvPT_PKS3_S6_PKlS6_iibb)
        .other          _ZN2at6native61_GLOBAL__N__a41b8ba8_28_MultiLabelMarginCriterion_cu_26f6785b38multilabel_margin_loss_backward_kernelIffEEvPT_PKS3_S6_PKlS6_iibb,@"STO_CUDA_ENTRY STV_DEFAULT"
_ZN2at6native61_GLOBAL__N__a41b8ba8_28_MultiLabelMarginCriterion_cu_26f6785b38multilabel_margin_loss_backward_kernelIffEEvPT_PKS3_S6_PKlS6_iibb:
[----:B------:R-:W-:Y:S01]  /*0000*/  LDC R1, c[0x0][0x37c] ;  /* 0x0000df00ff017b82 */ /* 0x000fe20000000800 */
[----:B------:R-:W0:Y:S07]  /*0010*/  S2R R9, SR_TID.X ;  /* 0x0000000000097919 */ /* 0x000e2e0000002100 */
[----:B------:R-:W0:Y:S01]  /*0020*/  LDC.64 R12, c[0x0][0x3a8] ;  /* 0x0000ea00ff0c7b82 */ /* 0x000e220000000a00 */
[----:B------:R-:W1:Y:S01]  /*0030*/  LDCU.S8 UR4, c[0x0][0x3b1] ;  /* 0x00007620ff0477ac */ /* 0x000e620008000200 */
[----:B------:R-:W-:Y:S01]  /*0040*/  BSSY.RECONVERGENT B0, `(.L_x_50) ;  /* 0x0000018000007945 */ /* 0x000fe20003800200 */
[----:B------:R-:W2:Y:S05]  /*0050*/  LDCU.64 UR8, c[0x0][0x388] ;  /* 0x00007100ff0877ac */ /* 0x000eaa0008000a00 */
[----:B------:R-:W3:Y:S08]  /*0060*/  S2UR UR5, SR_CTAID.X ;  /* 0x00000000000579c3 */ /* 0x000ef00000002500 */
[----:B------:R-:W4:Y:S01]  /*0070*/  LDC.U8 R0, c[0x0][0x3b0] ;  /* 0x0000ec00ff007b82 */ /* 0x000f220000000000 */
[----:B-1----:R-:W-:-:S02]  /*0080*/  UISETP.NE.AND UP0, UPT, UR4, URZ, UPT ;  /* 0x000000ff0400728c */ /* 0x002fc4000bf05270 */
[----:B------:R-:W-:-:S05]  /*0090*/  ISETP.NE.AND P0, PT, RZ, UR4, PT ;  /* 0x00000004ff007c0c */ /* 0x000fca000bf05270 */
[----:B------:R-:W1:Y:S01]  /*00a0*/  LDC.64 R4, c[0x0][0x380] ;  /* 0x0000e000ff047b82 */ /* 0x000e620000000a00 */
[----:B0-----:R-:W-:-:S07]  /*00b0*/  ISETP.GE.AND P1, PT, R9, R13, PT ;  /* 0x0000000d0900720c */ /* 0x001fce0003f26270 */
[----:B------:R-:W0:Y:S01]  /*00c0*/  LDC.64 R2, c[0x0][0x390] ;  /* 0x0000e400ff027b82 */ /* 0x000e220000000a00 */
[----:B---3--:R-:W-:Y:S02]  /*00d0*/  USEL UR7, UR5, URZ, !UP0 ;  /* 0x000000ff05077287 */ /* 0x008fe4000c000000 */
[----:B------:R-:W-:Y:S02]  /*00e0*/  IMAD R8, R13, UR5, RZ ;  /* 0x000000050d087c24 */ /* 0x000fe4000f8e02ff */
[----:B--2---:R-:W-:Y:S01]  /*00f0*/  ULEA UR6, UP0, UR7, UR8, 0x2 ;  /* 0x0000000807067291 */ /* 0x004fe2000f8010ff */
[----:B----4-:R-:W-:-:S03]  /*0100*/  PRMT R10, R0, 0x8880, RZ ;  /* 0x00008880000a7816 */ /* 0x010fc600000000ff */
[----:B------:R-:W-:Y:S01]  /*0110*/  ULEA.HI.X UR7, UR7, UR9, URZ, 0x2, UP0 ;  /* 0x0000000907077291 */ /* 0x000fe200080f14ff */
[----:B------:R-:W2:Y:S01]  /*0120*/  LDCU.64 UR8, c[0x0][0x358] ;  /* 0x00006b00ff0877ac */ /* 0x000ea20008000a00 */
[----:B-1----:R-:W-:Y:S01]  /*0130*/  IMAD.WIDE R4, R8, 0x4, R4 ;  /* 0x0000000408047825 */ /* 0x002fe200078e0204 */
[----:B------:R-:W-:Y:S09]  /*0140*/  @P1 BRA `(.L_x_51) ;  /* 0x00000000001c1947 */ /* 0x000ff20003800000 */
[----:B------:R-:W1:Y:S01]  /*0150*/  LDC R11, c[0x0][0x360] ;  /* 0x0000d800ff0b7b82 */ /* 0x000e620000000800 */
[----:B------:R-:W-:-:S07]  /*0160*/  IMAD.MOV.U32 R0, RZ, RZ, R9 ;  /* 0x000000ffff007224 */ /* 0x000fce00078e0009 */
.L_x_52:
[----:B------:R-:W-:-:S04]  /*0170*/  IMAD.WIDE R6, R0, 0x4, R4 ;  /* 0x0000000400067825 */ /* 0x000fc800078e0204 */
[----:B-1----:R-:W-:Y:S01]  /*0180*/  IMAD.IADD R0, R11, 0x1, R0 ;  /* 0x000000010b007824 */ /* 0x002fe200078e0200 */
[----:B--2---:R3:W-:Y:S04]  /*0190*/  STG.E desc[UR8][R6.64], RZ ;  /* 0x000000ff06007986 */ /* 0x0047e8000c101908 */
[----:B------:R-:W-:-:S13]  /*01a0*/  ISETP.GE.AND P1, PT, R0, R13, PT ;  /* 0x0000000d0000720c */ /* 0x000fda0003f26270 */
[----:B---3--:R-:W-:Y:S05]  /*01b0*/  @!P1 BRA `(.L_x_52) ;  /* 0xfffffffc00ec9947 */ /* 0x008fea000383ffff */
.L_x_51:
[----:B--2---:R-:W-:Y:S05]  /*01c0*/  BSYNC.RECONVERGENT B0 ;  /* 0x0000000000007941 */ /* 0x004fea0003800200 */
.L_x_50:
[----:B------:R-:W-:Y:S01]  /*01d0*/  SEL R0, R12, 0x1, P0 ;  /* 0x000000010c007807 */ /* 0x000fe20000000000 */
[----:B------:R-:W-:Y:S01]  /*01e0*/  BAR.SYNC.DEFER_BLOCKING 0x0 ;  /* 0x0000000000007b1d */ /* 0x000fe20000010000 */
[----:B------:R-:W-:Y:S01]  /*01f0*/  ISETP.GE.AND P0, PT, R13, 0x1, PT ;  /* 0x000000010d00780c */ /* 0x000fe20003f06270 */
[----:B0-----:R-:W-:Y:S01]  /*0200*/  IMAD.WIDE R2, R8, 0x4, R2 ;  /* 0x0000000408027825 */ /* 0x001fe200078e0202 */
[----:B------:R-:W-:-:S04]  /*0210*/  ISETP.NE.AND P1, PT, R10, RZ, PT ;  /* 0x000000ff0a00720c */ /* 0x000fc80003f25270 */
[----:B------:R-:W-:-:S05]  /*0220*/  SEL R0, R0, 0x1, P1 ;  /* 0x0000000100007807 */ /* 0x000fca0000800000 */
[----:B------:R-:W-:Y:S01]  /*0230*/  IMAD R6, R0, R13, RZ ;  /* 0x0000000d00067224 */ /* 0x000fe200078e02ff */
[----:B------:R-:W-:-:S04]  /*0240*/  SHF.R.S32.HI R0, RZ, 0x1f, R8 ;  /* 0x0000001fff007819 */ /* 0x000fc80000011408 */
[----:B------:R-:W-:Y:S01]  /*0250*/  I2FP.F32.S32 R6, R6 ;  /* 0x0000000600067245 */ /* 0x000fe20000201400 */
[----:B------:R-:W-:Y:S06]  /*0260*/  @!P0 BRA `(.L_x_53) ;  /* 0x0000000800588947 */ /* 0x000fec0003800000 */
[----:B------:R-:W-:-:S06]  /*0270*/  FMUL.FTZ R6, R6, 1 ;  /* 0x3f80000006067820 */ /* 0x000fcc0000410000 */
[----:B------:R-:W0:Y:S02]  /*0280*/  F2F.F64.F32 R6, R6 ;  /* 0x0000000600067310 */ /* 0x000e240000201800 */
[----:B0-----:R-:W-:-:S05]  /*0290*/  VIADD R10, R7, 0x300402 ;  /* 0x00300402070a7836 */ /* 0x001fca0000000000 */
[----:B------:R-:W-:Y:S01]  /*02a0*/  FSETP.GEU.AND P0, PT, |R10|, 5.8789094863358348022e-39, PT ;  /* 0x004004020a00780b */ /* 0x000fe20003f0e200 */
[----:B------:R-:W0:-:S15]  /*02b0*/  MUFU.RCP64H R11, R7 ;  /* 0x00000007000b7308 */ /* 0x000e1e0000001800 */
[----:B------:R-:W-:-:S15]  /*02c0*/  NOP ;  /* 0x0000000000007918 */ /* 0x000fde0000000000 */
[----:B------:R-:W-:-:S15]  /*02d0*/  NOP ;  /* 0x0000000000007918 */ /* 0x000fde0000000000 */
[----:B------:R-:W-:-:S11]  /*02e0*/  NOP ;  /* 0x0000000000007918 */ /* 0x000fd60000000000 */
        /* <DEDUP_REMOVED lines=20> */
[----:B0-----:R0:W1:Y:S02]  /*0430*/  DFMA R16, R12, R14, R12 ;  /* 0x0000000e0c10722b */ /* 0x001064000000000c */
[----:B01----:R-:W-:Y:S05]  /*0440*/  @P0 BRA `(.L_x_54) ;  /* 0x0000000000100947 */ /* 0x003fea0003800000 */
[----:B------:R-:W-:-:S04]  /*0450*/  LOP3.LUT R10, R7, 0x7fffffff, RZ, 0xc0, !PT ;  /* 0x7fffffff070a7812 */ /* 0x000fc800078ec0ff */
[----:B------:R-:W-:Y:S02]  /*0460*/  IADD3 R14, PT, PT, R10, -0x100000, RZ ;  /* 0xfff000000a0e7810 */ /* 0x000fe40007ffe0ff */
[----:B------:R-:W-:-:S07]  /*0470*/  MOV R10, 0x490 ;  /* 0x00000490000a7802 */ /* 0x000fce0000000f00 */
[----:B------:R-:W-:Y:S05]  /*0480*/  CALL.REL.NOINC `($__internal_2_$__cuda_sm20_dblrcp_rn_slowpath_v3) ;  /* 0x0000000800987944 */ /* 0x000fea0003c00000 */
.L_x_54:
[----:B------:R-:W0:Y:S01]  /*0490*/  S2UR UR5, SR_CgaCtaId ;  /* 0x00000000000579c3 */ /* 0x000e220000008800 */
[----:B------:R-:W1:Y:S01]  /*04a0*/  LDCU UR10, c[0x0][0x360] ;  /* 0x00006c00ff0a77ac */ /* 0x000e620008000800 */
[C---:B------:R-:W-:Y:S01]  /*04b0*/  IMAD.SHL.U32 R13, R9.reuse, 0x4, RZ ;  /* 0x00000004090d7824 */ /* 0x040fe200078e00ff */
[----:B------:R-:W2:Y:S01]  /*04c0*/  F2F.F32.F64 R10, R16 ;  /* 0x00000010000a7310 */ /* 0x000ea20000301000 */
[----:B------:R-:W-:Y:S01]  /*04d0*/  BSSY B0, `(.L_x_53) ;  /* 0x000006f000007945 */ /* 0x000fe20003800000 */
[----:B------:R-:W-:Y:S01]  /*04e0*/  UMOV UR4, 0x400 ;  /* 0x0000040000047882 */ /* 0x000fe20000000000 */
[----:B------:R-:W-:Y:S01]  /*04f0*/  UMOV UR12, 0xf0000000 ;  /* 0xf0000000000c7882 */ /* 0x000fe20000000000 */
[----:B------:R-:W-:Y:S01]  /*0500*/  UMOV UR13, 0x380fffff ;  /* 0x380fffff000d7882 */ /* 0x000fe20000000000 */
[----:B------:R-:W-:-:S15]  /*0510*/  LOP3.LUT R12, R9, 0x1f, RZ, 0xc0, !PT ;  /* 0x0000001f090c7812 */ /* 0x000fde00078ec0ff */
[----:B------:R-:W-:-:S15]  /*0520*/  NOP ;  /* 0x0000000000007918 */ /* 0x000fde0000000000 */
[----:B------:R-:W-:-:S15]  /*0530*/  NOP ;  /* 0x0000000000007918 */ /* 0x000fde0000000000 */
[----:B------:R-:W-:-:S14]  /*0540*/  NOP ;  /* 0x0000000000007918 */ /* 0x000fdc0000000000 */
[----:B------:R-:W2:Y:S01]  /*0550*/  DSETP.GEU.AND P0, PT, |R16|, UR12, PT ;  /* 0x0000000c10007e2a */ /* 0x000ea2000bf0e200 */
[----:B------:R-:W-:Y:S01]  /*0560*/  IMAD.MOV.U32 R11, RZ, RZ, RZ ;  /* 0x000000ffff0b7224 */ /* 0x000fe200078e00ff */
[----:B------:R-:W-:Y:S01]  /*0570*/  LOP3.LUT R13, R13, 0x7c, RZ, 0xc0, !PT ;  /* 0x0000007c0d0d7812 */ /* 0x000fe200078ec0ff */
[----:B--2---:R-:W-:Y:S01]  /*0580*/  @!P0 FMUL R10, R10, 1.175494350822287508e-38 ;  /* 0x008000000a0a8820 */ /* 0x004fe20000400000 */
[----:B------:R-:W2:Y:S01]  /*0590*/  LDCU UR16, c[0x0][0x3ac] ;  /* 0x00007580ff1077ac */ /* 0x000ea20008000800 */
[----:B------:R-:W3:Y:S01]  /*05a0*/  LDCU.64 UR14, c[0x0][0x3a0] ;  /* 0x00007400ff0e77ac */ /* 0x000ee20008000a00 */
[----:B0-----:R-:W-:Y:S02]  /*05b0*/  ULEA UR4, UR5, UR4, 0x18 ;  /* 0x0000000405047291 */ /* 0x001fe4000f8ec0ff */
[----:B-1----:R-:W-:-:S04]  /*05c0*/  USHF.R.U32.HI UR5, URZ, 0x5, UR10 ;  /* 0x00000005ff057899 */ /* 0x002fc8000801160a */
[----:B------:R-:W-:-:S08]  /*05d0*/  LEA.HI R14, R9, UR4, RZ, 0x1d ;  /* 0x00000004090e7c11 */ /* 0x000fd0000f8fe8ff */
.L_x_63:
[----:B0-----:R-:W0:Y:S01]  /*05e0*/  LDCU.64 UR12, c[0x0][0x398] ;  /* 0x00007300ff0c77ac */ /* 0x001e220008000a00 */
[----:B----4-:R-:W-:-:S05]  /*05f0*/  IADD3 R7, P0, PT, R8, R11, RZ ;  /* 0x0000000b08077210 */ /* 0x010fca0007f1e0ff */
[----:B------:R-:W-:Y:S01]  /*0600*/  IMAD.X R16, RZ, RZ, R0, P0 ;  /* 0x000000ffff107224 */ /* 0x000fe200000e0600 */
[----:B0-----:R-:W-:-:S04]  /*0610*/  LEA R6, P0, R7, UR12, 0x3 ;  /* 0x0000000c07067c11 */ /* 0x001fc8000f8018ff */
[----:B------:R-:W-:-:S05]  /*0620*/  LEA.HI.X R7, R7, UR13, R16, 0x3, P0 ;  /* 0x0000000d07077c11 */ /* 0x000fca00080f1c10 */
[----:B------:R-:W4:Y:S02]  /*0630*/  LDG.E R6, desc[UR8][R6.64] ;  /* 0x0000000806067981 */ /* 0x000f24000c1e1900 */
[----:B----4-:R-:W-:-:S13]  /*0640*/  LOP3.LUT P0, RZ, R6, 0x80000000, RZ, 0xc0, !PT ;  /* 0x8000000006ff7812 */ /* 0x010fda000780c0ff */
[----:B-1----:R-:W-:Y:S05]  /*0650*/  @P0 BRA `(.L_x_55) ;  /* 0x0000000400580947 */ /* 0x002fea0003800000 */
[----:B------:R-:W0:Y:S01]  /*0660*/  LDCU UR11, c[0x0][0x3ac] ;  /* 0x00007580ff0b77ac */ /* 0x000e220008000800 */
[----:B------:R-:W-:Y:S01]  /*0670*/  LOP3.LUT R15, R6, 0x7fffffff, RZ, 0xc0, !PT ;  /* 0x7fffffff060f7812 */ /* 0x000fe200078ec0ff */
[----:B------:R-:W-:Y:S01]  /*0680*/  IMAD.MOV.U32 R19, RZ, RZ, RZ ;  /* 0x000000ffff137224 */ /* 0x000fe200078e00ff */
[----:B0-----:R-:W-:-:S04]  /*0690*/  MOV R16, UR11 ;  /* 0x0000000b00107c02 */ /* 0x001fc80008000f00 */
[----:B------:R-:W-:-:S13]  /*06a0*/  ISETP.GE.AND P0, PT, R9, R16, PT ;  /* 0x000000100900720c */ /* 0x000fda0003f06270 */
[----:B------:R-:W-:Y:S05]  /*06b0*/  @P0 BRA `(.L_x_56) ;  /* 0x00000000008c0947 */ /* 0x000fea0003800000 */
[----:B------:R-:W-:-:S04]  /*06c0*/  LEA R6, P0, R15, R2, 0x2 ;  /* 0x000000020f067211 */ /* 0x000fc800078010ff */
[----:B------:R-:W-:-:S05]  /*06d0*/  LEA.HI.X R7, R15, R3, RZ, 0x2, P0 ;  /* 0x000000030f077211 */ /* 0x000fca00000f14ff */
[----:B------:R-:W4:Y:S01]  /*06e0*/  LDG.E R6, desc[UR8][R6.64] ;  /* 0x0000000806067981 */ /* 0x000f22000c1e1900 */
[----:B------:R-:W-:Y:S02]  /*06f0*/  IMAD.MOV.U32 R19, RZ, RZ, RZ ;  /* 0x000000ffff137224 */ /* 0x000fe400078e00ff */
[----:B------:R-:W-:Y:S02]  /*0700*/  IMAD.MOV.U32 R17, RZ, RZ, R9 ;  /* 0x000000ffff117224 */ /* 0x000fe400078e0009 */
[----:B----4-:R-:W-:-:S07]  /*0710*/  FADD.FTZ R18, -R6, 1 ;  /* 0x3f80000006127421 */ /* 0x010fce0000010100 */
.L_x_59:
[----:B------:R-:W-:Y:S02]  /*0720*/  SHF.R.S32.HI R20, RZ, 0x1f, R17 ;  /* 0x0000001fff147819 */ /* 0x000fe40000011411 */
[----:B0-----:R-:W-:-:S04]  /*0730*/  IADD3 R7, P0, PT, R8, R17, RZ ;  /* 0x0000001108077210 */ /* 0x001fc80007f1e0ff */
[----:B------:R-:W-:Y:S02]  /*0740*/  IADD3.X R16, PT, PT, R0, R20, RZ, P0, !PT ;  /* 0x0000001400107210 */ /* 0x000fe400007fe4ff */
[----:B---3--:R-:W-:-:S04]  /*0750*/  LEA R6, P0, R7, UR14, 0x2 ;  /* 0x0000000e07067c11 */ /* 0x008fc8000f8010ff */
[----:B------:R-:W-:-:S05]  /*0760*/  LEA.HI.X R7, R7, UR15, R16, 0x2, P0 ;  /* 0x0000000f07077c11 */ /* 0x000fca00080f1410 */
[----:B------:R-:W3:Y:S01]  /*0770*/  LDG.E R6, desc[UR8][R6.64] ;  /* 0x0000000806067981 */ /* 0x000ee2000c1e1900 */
[----:B------:R-:W-:Y:S01]  /*0780*/  BSSY.RECONVERGENT B1, `(.L_x_57) ;  /* 0x0000013000017945 */ /* 0x000fe20003800200 */
[----:B---3--:R-:W0:Y:S02]  /*0790*/  F2I.FTZ.TRUNC.NTZ R16, R6 ;  /* 0x0000000600107305 */ /* 0x008e24000021f100 */
[----:B0-----:R-:W-:Y:S01]  /*07a0*/  ISETP.NE.AND P0, PT, R16, RZ, PT ;  /* 0x000000ff1000720c */ /* 0x001fe20003f05270 */
[----:B--2---:R-:W-:-:S12]  /*07b0*/  IMAD.U32 R16, RZ, RZ, UR16 ;  /* 0x00000010ff107e24 */ /* 0x004fd8000f8e00ff */
[----:B------:R-:W-:Y:S05]  /*07c0*/  @P0 BRA `(.L_x_58) ;  /* 0x0000000000380947 */ /* 0x000fea0003800000 */
[C---:B------:R-:W-:Y:S01]  /*07d0*/  IMAD.SHL.U32 R23, R17.reuse, 0x4, RZ ;  /* 0x0000000411177824 */ /* 0x040fe200078e00ff */
[----:B------:R-:W-:-:S04]  /*07e0*/  SHF.L.U64.HI R21, R17, 0x2, R20 ;  /* 0x0000000211157819 */ /* 0x000fc80000010214 */
[----:B------:R-:W-:-:S04]  /*07f0*/  IADD3 R6, P0, PT, R2, R23, RZ ;  /* 0x0000001702067210 */ /* 0x000fc80007f1e0ff */
[----:B------:R-:W-:-:S06]  /*0800*/  IADD3.X R7, PT, PT, R3, R21, RZ, P0, !PT ;  /* 0x0000001503077210 */ /* 0x000fcc00007fe4ff */
[----:B------:R-:W2:Y:S02]  /*0810*/  LDG.E R7, desc[UR8][R6.64] ;  /* 0x0000000806077981 */ /* 0x000ea4000c1e1900 */
[----:B--2---:R-:W-:-:S05]  /*0820*/  FADD.FTZ R20, R18, R7 ;  /* 0x0000000712147221 */ /* 0x004fca0000010000 */
[----:B------:R-:W-:-:S13]  /*0830*/  FSETP.GT.FTZ.AND P0, PT, R20, RZ, PT ;  /* 0x000000ff1400720b */ /* 0x000fda0003f14000 */
[----:B------:R-:W-:Y:S05]  /*0840*/  @!P0 BRA `(.L_x_58) ;  /* 0x0000000000188947 */ /* 0x000fea0003800000 */
[----:B------:R-:W-:-:S05]  /*0850*/  IADD3 R6, P0, PT, R4, R23, RZ ;  /* 0x0000001704067210 */ /* 0x000fca0007f1e0ff */
[----:B------:R-:W-:-:S05]  /*0860*/  IMAD.X R7, R5, 0x1, R21, P0 ;  /* 0x0000000105077824 */ /* 0x000fca00000e0615 */
[----:B------:R-:W2:Y:S01]  /*0870*/  LDG.E R21, desc[UR8][R6.64] ;  /* 0x0000000806157981 */ /* 0x000ea2000c1e1900 */
[C---:B------:R-:W-:Y:S01]  /*0880*/  FADD.FTZ R19, -R10.reuse, R19 ;  /* 0x000000130a137221 */ /* 0x040fe20000010100 */
[----:B--2---:R-:W-:-:S05]  /*0890*/  FADD.FTZ R21, R10, R21 ;  /* 0x000000150a157221 */ /* 0x004fca0000010000 */
[----:B------:R0:W-:Y:S02]  /*08a0*/  STG.E desc[UR8][R6.64], R21 ;  /* 0x0000001506007986 */ /* 0x0001e4000c101908 */
.L_x_58:
[----:B------:R-:W-:Y:S05]  /*08b0*/  BSYNC.RECONVERGENT B1 ;  /* 0x0000000000017941 */ /* 0x000fea0003800200 */
.L_x_57:
[----:B------:R-:W-:-:S05]  /*08c0*/  VIADD R17, R17, UR10 ;  /* 0x0000000a11117c36 */ /* 0x000fca0008000000 */
[----:B------:R-:W-:-:S13]  /*08d0*/  ISETP.GE.AND P0, PT, R17, R16, PT ;  /* 0x000000101100720c */ /* 0x000fda0003f06270 */
[----:B------:R-:W-:Y:S05]  /*08e0*/  @!P0 BRA `(.L_x_59) ;  /* 0xfffffffc008c8947 */ /* 0x000fea000383ffff */
.L_x_56:
[----:B------:R-:W-:Y:S05]  /*08f0*/  WARPSYNC.ALL ;  /* 0x0000000000007948 */ /* 0x000fea0003800000 */
[----:B0-----:R-:W0:Y:S01]  /*0900*/  SHFL.DOWN PT, R6, R19, 0x10, 0x1f ;  /* 0x0a001f0013067f89 */ /* 0x001e2200000e0000 */
[----:B------:R-:W-:Y:S08]  /*0910*/  BAR.SYNC.DEFER_BLOCKING 0x0 ;  /* 0x0000000000007b1d */ /* 0x000ff00000010000 */
[----:B------:R-:W-:Y:S01]  /*0920*/  BAR.SYNC.DEFER_BLOCKING 0x0 ;  /* 0x0000000000007b1d */ /* 0x000fe20000010000 */
[----:B0-----:R-:W-:Y:S01]  /*0930*/  FADD.FTZ R6, R6, R19 ;  /* 0x0000001306067221 */ /* 0x001fe20000010000 */
[----:B------:R-:W-:-:S02]  /*0940*/  ISETP.NE.AND P0, PT, R12, RZ, PT ;  /* 0x000000ff0c00720c */ /* 0x000fc40003f05270 */
[----:B------:R-:W-:Y:S02]  /*0950*/  ISETP.GE.U32.AND P1, PT, R9, UR5, PT ;  /* 0x0000000509007c0c */ /* 0x000fe4000bf26070 */
[----:B------:R-:W-:Y:S01]  /*0960*/  MOV R19, RZ ;  /* 0x000000ff00137202 */ /* 0x000fe20000000f00 */
        /* <DEDUP_REMOVED lines=26> */
.L_x_70:
[----:B-1----:R-:W-:Y:S01]  /*0b10*/  FADD.FTZ R20, R17, R20 ;  /* 0x0000001411147221 */ /* 0x002fe20000010000 */
[----:B------:R-:W-:Y:S06]  /*0b20*/  @P0 BRA `(.L_x_61) ;  /* 0x0000000000140947 */ /* 0x000fec0003800000 */
[----:B------:R-:W-:-:S04]  /*0b30*/  LEA R6, P0, R15, R4, 0x2 ;  /* 0x000000040f067211 */ /* 0x000fc800078010ff */
[----:B------:R-:W-:-:S05]  /*0b40*/  LEA.HI.X R7, R15, R5, RZ, 0x2, P0 ;  /* 0x000000050f077211 */ /* 0x000fca00000f14ff */
[----:B------:R-:W4:Y:S02]  /*0b50*/  LDG.E R15, desc[UR8][R6.64] ;  /* 0x00000008060f7981 */ /* 0x000f24000c1e1900 */
[----:B----4-:R-:W-:-:S05]  /*0b60*/  FADD.FTZ R15, R20, R15 ;  /* 0x0000000f140f7221 */ /* 0x010fca0000010000 */
[----:B------:R4:W-:Y:S02]  /*0b70*/  STG.E desc[UR8][R6.64], R15 ;  /* 0x0000000f06007986 */ /* 0x0009e4000c101908 */
.L_x_61:
[----:B--23--:R-:W-:Y:S05]  /*0b80*/  BSYNC B1 ;  /* 0x0000000000017941 */ /* 0x00cfea0003800000 */
.L_x_60:
[----:B------:R-:W-:-:S05]  /*0b90*/  VIADD R11, R11, 0x1 ;  /* 0x000000010b0b7836 */ /* 0x000fca0000000000 */
[----:B------:R-:W-:-:S13]  /*0ba0*/  ISETP.NE.AND P0, PT, R11, R16, PT ;  /* 0x000000100b00720c */ /* 0x000fda0003f05270 */
[----:B------:R-:W-:Y:S05]  /*0bb0*/  @P0 BRA `(.L_x_63) ;  /* 0xfffffff800880947 */ /* 0x000fea000383ffff */
.L_x_55:
[----:B--23--:R-:W-:Y:S05]  /*0bc0*/  BSYNC B0 ;  /* 0x0000000000007941 */ /* 0x00cfea0003800000 */
.L_x_53:
[----:B------:R-:W2:Y:S02]  /*0bd0*/  LDC R8, c[0x0][0x3ac] ;  /* 0x0000eb00ff087b82 */ /* 0x000ea40000000800 */
[----:B--2---:R-:W-:-:S13]  /*0be0*/  ISETP.GE.AND P0, PT, R9, R8, PT ;  /* 0x000000080900720c */ /* 0x004fda0003f06270 */
[----:B------:R-:W-:Y:S05]  /*0bf0*/  @P0 EXIT ;  /* 0x000000000000094d */ /* 0x000fea0003800000 */
[----:B------:R-:W2:Y:S02]  /*0c00*/  LDC R0, c[0x0][0x360] ;  /* 0x0000d800ff007b82 */ /* 0x000ea40000000800 */
.L_x_64:
[----:B----4-:R-:W-:Y:S01]  /*0c10*/  IMAD.U32 R6, RZ, RZ, UR6 ;  /* 0x00000006ff067e24 */ /* 0x010fe2000f8e00ff */
[----:B------:R-:W-:Y:S01]  /*0c20*/  MOV R7, UR7 ;  /* 0x0000000700077c02 */ /* 0x000fe20008000f00 */
[----:B---3--:R-:W-:-:S04]  /*0c30*/  IMAD.WIDE R2, R9, 0x4, R4 ;  /* 0x0000000409027825 */ /* 0x008fc800078e0204 */
[----:B------:R-:W3:Y:S04]  /*0c40*/  LDG.E R6, desc[UR8][R6.64] ;  /* 0x0000000806067981 */ /* 0x000ee8000c1e1900 */
[----:B------:R-:W3:Y:S01]  /*0c50*/  LDG.E R11, desc[UR8][R2.64] ;  /* 0x00000008020b7981 */ /* 0x000ee2000c1e1900 */
[----:B--2---:R-:W-:-:S05]  /*0c60*/  IMAD.IADD R9, R0, 0x1, R9 ;  /* 0x0000000100097824 */ /* 0x004fca00078e0209 */
[----:B------:R-:W-:Y:S01]  /*0c70*/  ISETP.GE.AND P0, PT, R9, R8, PT ;  /* 0x000000080900720c */ /* 0x000fe20003f06270 */
[----:B---3--:R-:W-:-:S05]  /*0c80*/  FMUL.FTZ R11, R6, R11 ;  /* 0x0000000b060b7220 */ /* 0x008fca0000410000 */
[----:B------:R3:W-:Y:S07]  /*0c90*/  STG.E desc[UR8][R2.64], R11 ;  /* 0x0000000b02007986 */ /* 0x0007ee000c101908 */
[----:B------:R-:W-:Y:S05]  /*0ca0*/  @!P0 BRA `(.L_x_64) ;  /* 0xfffffffc00d88947 */ /* 0x000fea000383ffff */
[----:B------:R-:W-:Y:S05]  /*0cb0*/  EXIT ;  /* 0x000000000000794d */ /* 0x000fea0003800000 */
.L_x_62:
[----:B------:R-:W-:Y:S02]  /*0cc0*/  IMAD.MOV.U32 R22, RZ, RZ, 0x10 ;  /* 0x00000010ff167424 */ /* 0x000fe400078e00ff */
[----:B------:R-:W-:Y:S02]  /*0cd0*/  HFMA2 R24, -RZ, RZ, 0, 1.847743988037109375e-06 ;  /* 0x0000001fff187431 */ /* 0x000fe400000001ff */
[----:B------:R-:W-:-:S07]  /*0ce0*/  IMAD.MOV.U32 R21, RZ, RZ, -0x1 ;  /* 0xffffffffff157424 */ /* 0x000fce00078e00ff */
[----:B-123--:R-:W-:Y:S05]  /*0cf0*/  WARPSYNC.COLLECTIVE R21, `(.L_x_65) ;  /* 0x0000000015087348 */ /* 0x00efea0003c00000 */
[----:B-1----:R0:W1:Y:S02]  /*0d00*/  SHFL.DOWN P1, R20, R19, R22, R24 ;  /* 0x0800001613147389 */ /* 0x0020640000020018 */
[----:B0123--:R-:W-:Y:S05]  /*0d10*/  ENDCOLLECTIVE ;  /* 0x000000000000791b */ /* 0x00ffea0003800000 */
.L_x_65:
[----:B------:R-:W-:Y:S02]  /*0d20*/  IMAD.MOV.U32 R22, RZ, RZ, 0x8 ;  /* 0x00000008ff167424 */ /* 0x000fe400078e00ff */
[----:B------:R-:W-:-:S04]  /*0d30*/  IMAD.MOV.U32 R6, RZ, RZ, R20 ;  /* 0x000000ffff067224 */ /* 0x000fc800078e0014 */
[----:B------:R-:W-:-:S05]  /*0d40*/  FADD.FTZ R6, R6, R19 ;  /* 0x0000001306067221 */ /* 0x000fca0000010000 */
[----:B------:R-:W-:-:S07]  /*0d50*/  MOV R19, R6 ;  /* 0x0000000600137202 */ /* 0x000fce0000000f00 */
[----:B------:R-:W-:Y:S05]  /*0d60*/  WARPSYNC.COLLECTIVE R21, `(.L_x_66) ;  /* 0x0000000015087348 */ /* 0x000fea0003c00000 */
[----:B------:R0:W1:Y:S02]  /*0d70*/  SHFL.DOWN P1, R20, R19, R22, R24 ;  /* 0x0800001613147389 */ /* 0x0000640000020018 */
[----:B01----:R-:W-:Y:S05]  /*0d80*/  ENDCOLLECTIVE ;  /* 0x000000000000791b */ /* 0x003fea0003800000 */
.L_x_66:
[----:B------:R-:W-:Y:S02]  /*0d90*/  IMAD.MOV.U32 R22, RZ, RZ, 0x4 ;  /* 0x00000004ff167424 */ /* 0x000fe400078e00ff */
[----:B------:R-:W-:-:S04]  /*0da0*/  IMAD.MOV.U32 R7, RZ, RZ, R20 ;  /* 0x000000ffff077224 */ /* 0x000fc800078e0014 */
[----:B------:R-:W-:-:S05]  /*0db0*/  FADD.FTZ R7, R6, R7 ;  /* 0x0000000706077221 */ /* 0x000fca0000010000 */
[----:B------:R-:W-:-:S07]  /*0dc0*/  MOV R19, R7 ;  /* 0x0000000700137202 */ /* 0x000fce0000000f00 */
[----:B------:R-:W-:Y:S05]  /*0dd0*/  WARPSYNC.COLLECTIVE R21, `(.L_x_67) ;  /* 0x0000000015087348 */ /* 0x000fea0003c00000 */
[----:B------:R0:W1:Y:S02]  /*0de0*/  SHFL.DOWN P1, R20, R19, R22, R24 ;  /* 0x0800001613147389 */ /* 0x0000640000020018 */
[----:B01----:R-:W-:Y:S05]  /*0df0*/  ENDCOLLECTIVE ;  /* 0x000000000000791b */ /* 0x003fea0003800000 */
.L_x_67:
[----:B------:R-:W-:Y:S02]  /*0e00*/  IMAD.MOV.U32 R22, RZ, RZ, 0x2 ;  /* 0x00000002ff167424 */ /* 0x000fe400078e00ff */
[----:B------:R-:W-:-:S04]  /*0e10*/  IMAD.MOV.U32 R18, RZ, RZ, R20 ;  /* 0x000000ffff127224 */ /* 0x000fc800078e0014 */
[----:B------:R-:W-:-:S05]  /*0e20*/  FADD.FTZ R18, R7, R18 ;  /* 0x0000001207127221 */ /* 0x000fca0000010000 */
[----:B------:R-:W-:-:S07]  /*0e30*/  MOV R19, R18 ;  /* 0x0000001200137202 */ /* 0x000fce0000000f00 */
[----:B------:R-:W-:Y:S05]  /*0e40*/  WARPSYNC.COLLECTIVE R21, `(.L_x_68) ;  /* 0x0000000015087348 */ /* 0x000fea0003c00000 */
[----:B------:R0:W1:Y:S02]  /*0e50*/  SHFL.DOWN P1, R20, R19, R22, R24 ;  /* 0x0800001613147389 */ /* 0x0000640000020018 */
[----:B01----:R-:W-:Y:S05]  /*0e60*/  ENDCOLLECTIVE ;  /* 0x000000000000791b */ /* 0x003fea0003800000 */
.L_x_68:
[----:B------:R-:W-:Y:S02]  /*0e70*/  IMAD.MOV.U32 R22, RZ, RZ, 0x1 ;  /* 0x00000001ff167424 */ /* 0x000fe400078e00ff */
[----:B------:R-:W-:-:S04]  /*0e80*/  IMAD.MOV.U32 R17, RZ, RZ, R20 ;  /* 0x000000ffff117224 */ /* 0x000fc800078e0014 */
[----:B------:R-:W-:-:S05]  /*0e90*/  FADD.FTZ R17, R18, R17 ;  /* 0x0000001112117221 */ /* 0x000fca0000010000 */
[----:B------:R-:W-:-:S07]  /*0ea0*/  MOV R19, R17 ;  /* 0x0000001100137202 */ /* 0x000fce0000000f00 */
[----:B------:R-:W-:Y:S05]  /*0eb0*/  WARPSYNC.COLLECTIVE R21, `(.L_x_69) ;  /* 0x0000000015087348 */ /* 0x000fea0003c00000 */
[----:B------:R0:W1:Y:S02]  /*0ec0*/  SHFL.DOWN P1, R20, R19, R22, R24 ;  /* 0x0800001613147389 */ /* 0x0000640000020018 */
[----:B01----:R-:W-:Y:S05]  /*0ed0*/  ENDCOLLECTIVE ;  /* 0x000000000000791b */ /* 0x003fea0003800000 */
.L_x_69:
[----:B------:R-:W-:Y:S05]  /*0ee0*/  BRA `(.L_x_70) ;  /* 0xfffffffc00087947 */ /* 0x000fea000383ffff */
        .weak           $__internal_2_$__cuda_sm20_dblrcp_rn_slowpath_v3
        .type           $__internal_2_$__cuda_sm20_dblrcp_rn_slowpath_v3,@function
        .size           $__internal_2_$__cuda_sm20_dblrcp_rn_slowpath_v3,(.L_x_184 - $__internal_2_$__cuda_sm20_dblrcp_rn_slowpath_v3)
$__internal_2_$__cuda_sm20_dblrcp_rn_slowpath_v3:
        /* <DEDUP_REMOVED lines=55> */
.L_x_73:
        /* <DEDUP_REMOVED lines=34> */
.L_x_71:
[----:B------:R-:W-:Y:S01]  /*1480*/  LOP3.LUT R13, R7, 0x80000, RZ, 0xfc, !PT ;  /* 0x00080000070d7812 */ /* 0x000fe200078efcff */
[----:B------:R-:W-:-:S07]  /*1490*/  IMAD.MOV.U32 R12, RZ, RZ, R6 ;  /* 0x000000ffff0c7224 */ /* 0x000fce00078e0006 */
.L_x_72:
[----:B------:R-:W-:Y:S01]  /*14a0*/  IMAD.MOV.U32 R11, RZ, RZ, 0x0 ;  /* 0x00000000ff0b7424 */ /* 0x000fe200078e00ff */
[----:B------:R-:W-:Y:S01]  /*14b0*/  MOV R17, R13 ;  /* 0x0000000d00117202 */ /* 0x000fe20000000f00 */
[----:B------:R-:W-:Y:S02]  /*14c0*/  IMAD.MOV.U32 R16, RZ, RZ, R12 ;  /* 0x000000ffff107224 */ /* 0x000fe400078e000c */
[----:B------:R-:W-:Y:S05]  /*14d0*/  RET.REL.NODEC R10 `(_ZN2at6native61_GLOBAL__N__a41b8ba8_28_MultiLabelMarginCriterion_cu_26f6785b38multilabel_margin_loss_backward_kernelIffEEvPT_PKS3_S6_PKlS6_iibb) ;  /* 0xffffffe80ac87950 */ /* 0x000fea0003c3ffff */
.L_x_74:
        /* <DEDUP_REMOVED lines=10> */
.L_x_184:


//--------------------- .text._ZN2at6native61_GLOBAL__N__a41b8ba8_28_MultiLabelMarginCriterion_cu_26f6785b38multilabel_margin_loss_backward_kernelIddEEvPT_PKS3_S6_PKlS6_iibb --------------------------
	.section	.text._ZN2at6native61_GLOBAL__N__a41b8ba8_28_MultiLabelMarginCriterion_cu_26f6785b38multilabel_margin_loss_backward_kernelIddEEvPT_PKS3_S6_PKlS6_iibb,"ax",@progbits
	.align	128
.text._ZN2at6native61_GLOBAL__N__a41b8ba8_28_MultiLabelMarginCriterion_cu_26f6785b38multilabel_margin_loss_backward_kernelIddEEvPT_PKS3_S6_PKlS6_iibb:
        .type           _ZN2at6native61_GLOBAL__N__a41b8ba8_28_MultiLabelMarginCriterion_cu_26f6785b38multilabel_margin_loss_backward_kernelIddEEvPT_PKS3_S6_PKlS6_iibb,@function
        .size           _ZN2at6native61_GLOBAL__N__a41b8ba8_28_MultiLabelMarginCriterion_cu_26f6785b38multilabel_margin_loss_backward_kernelIddEEvPT_PKS3_S6_PKlS6_iibb,(.L_x_186 - _ZN2at6native61_GLOBAL__N__a41b8ba8_28_MultiLabelMarginCriterion_cu_26f6785b38multilabel_margin_loss_backward_kernelIddEEvPT_PKS3_S6_PKlS6_iibb)
        .other          _ZN2at6native61_GLOBAL__N__a41b8ba8_28_MultiLabelMarginCriterion_cu_26f6785b38multilabel_margin_loss_backward_kernelIddEEvPT_PKS3_S6_PKlS6_iibb,@"STO_CUDA_ENTRY STV_DEFAULT"
_ZN2at6native61_GLOBAL__N__a41b8ba8_28_MultiLabelMarginCriterion_cu_26f6785b38multilabel_margin_loss_backward_kernelIddEEvPT_PKS3_S6_PKlS6_iibb:
        /* <DEDUP_REMOVED lines=23> */
.L_x_77:
[----:B------:R-:W-:-:S04]  /*0170*/  IMAD.WIDE R4, R3, 0x8, R8 ;  /* 0x0000000803047825 */ /* 0x000fc800078e0208 */
[----:B-1----:R-:W-:Y:S01]  /*0180*/  IMAD.IADD R3, R6, 0x1, R3 ;  /* 0x0000000106037824 */ /* 0x002fe200078e0203 */
[----:B--2---:R3:W-:Y:S04]  /*0190*/  STG.E.64 desc[UR8][R4.64], RZ ;  /* 0x000000ff04007986 */ /* 0x0047e8000c101b08 */
[----:B------:R-:W-:-:S13]  /*01a0*/  ISETP.GE.AND P1, PT, R3, R13, PT ;  /* 0x0000000d0300720c */ /* 0x000fda0003f26270 */
[----:B---3--:R-:W-:Y:S05]  /*01b0*/  @!P1 BRA `(.L_x_77) ;  /* 0xfffffffc00ec9947 */ /* 0x008fea000383ffff */
.L_x_76:
[----:B--2---:R-:W-:Y:S05]  /*01c0*/  BSYNC.RECONVERGENT B0 ;  /* 0x0000000000007941 */ /* 0x004fea0003800200 */
.L_x_75:
[----:B------:R-:W-:Y:S01]  /*01d0*/  IMAD.MOV.U32 R3, RZ, RZ, R7 ;  /* 0x000000ffff037224 */ /* 0x000fe200078e0007 */
[----:B------:R-:W-:Y:S01]  /*01e0*/  BAR.SYNC.DEFER_BLOCKING 0x0 ;  /* 0x0000000000007b1d */ /* 0x000fe20000010000 */
[----:B0-----:R-:W-:-:S03]  /*01f0*/  IMAD.WIDE R10, R2, 0x8, R10 ;  /* 0x00000008020a7825 */ /* 0x001fc600078e020a */
[----:B------:R-:W-:Y:S02]  /*0200*/  ISETP.NE.AND P1, PT, R3, RZ, PT ;  /* 0x000000ff0300720c */ /* 0x000fe40003f25270 */
[----:B------:R-:W-:Y:S02]  /*0210*/  SEL R3, R12, 0x1, P0 ;  /* 0x000000010c037807 */ /* 0x000fe40000000000 */
[----:B------:R-:W-:Y:S02]  /*0220*/  ISETP.GE.AND P0, PT, R13, 0x1, PT ;  /* 0x000000010d00780c */ /* 0x000fe40003f06270 */
[----:B------:R-:W-:Y:S02]  /*0230*/  SEL R4, R3, 0x1, P1 ;  /* 0x0000000103047807 */ /* 0x000fe40000800000 */
[----:B------:R-:W-:-:S03]  /*0240*/  SHF.R.S32.HI R3, RZ, 0x1f, R2 ;  /* 0x0000001fff037819 */ /* 0x000fc60000011402 */
[----:B------:R-:W-:-:S06]  /*0250*/  IMAD R4, R4, R13, RZ ;  /* 0x0000000d04047224 */ /* 0x000fcc00078e02ff */
[----:B------:R-:W0:Y:S02]  /*0260*/  I2F.F64 R4, R4 ;  /* 0x0000000400047312 */ /* 0x000e240000201c00 */
[----:B0-----:R-:W-:Y:S05]  /*0270*/  @!P0 BRA `(.L_x_78) ;  /* 0x0000000800c08947 */ /* 0x001fea0003800000 */
[----:B------:R-:W0:Y:S01]  /*0280*/  MUFU.RCP64H R7, R5 ;  /* 0x0000000500077308 */ /* 0x000e220000001800 */
[----:B------:R-:W-:-:S05]  /*0290*/  VIADD R6, R5, 0x300402 ;  /* 0x0030040205067836 */ /* 0x000fca0000000000 */
[----:B------:R-:W-:Y:S01]  /*02a0*/  FSETP.GEU.AND P0, PT, |R6|, 5.8789094863358348022e-39, PT ;  /* 0x004004020600780b */ /* 0x000fe20003f0e200 */
        /* <DEDUP_REMOVED lines=22> */
[----:B------:R-:W-:-:S05]  /*0410*/  LOP3.LUT R6, R5, 0x7fffffff, RZ, 0xc0, !PT ;  /* 0x7fffffff05067812 */ /* 0x000fca00078ec0ff */
[----:B------:R-:W-:Y:S01]  /*0420*/  VIADD R14, R6, 0xfff00000 ;  /* 0xfff00000060e7836 */ /* 0x000fe20000000000 */
[----:B------:R-:W-:-:S07]  /*0430*/  MOV R6, 0x450 ;  /* 0x0000045000067802 */ /* 0x000fce0000000f00 */
[----:B------:R-:W-:Y:S05]  /*0440*/  CALL.REL.NOINC `($__internal_3_$__cuda_sm20_dblrcp_rn_slowpath_v3) ;  /* 0x0000000c00807944 */ /* 0x000fea0003c00000 */
.L_x_79:
[----:B------:R-:W0:Y:S01]  /*0450*/  S2UR UR5, SR_CgaCtaId ;  /* 0x00000000000579c3 */ /* 0x000e220000008800 */
[----:B------:R-:W1:Y:S01]  /*0460*/  LDCU UR10, c[0x0][0x360] ;  /* 0x00006c00ff0a77ac */ /* 0x000e620008000800 */
[C---:B------:R-:W-:Y:S01]  /*0470*/  IMAD.SHL.U32 R6, R0.reuse, 0x8, RZ ;  /* 0x0000000800067824 */ /* 0x040fe200078e00ff */
[----:B------:R-:W-:Y:S01]  /*0480*/  BSSY B0, `(.L_x_78) ;  /* 0x000008f000007945 */ /* 0x000fe20003800000 */
[----:B------:R-:W-:Y:S01]  /*0490*/  LOP3.LUT R4, R0, 0x1f, RZ, 0xc0, !PT ;  /* 0x0000001f00047812 */ /* 0x000fe200078ec0ff */
[----:B------:R-:W-:Y:S01]  /*04a0*/  UMOV UR4, 0x400 ;  /* 0x0000040000047882 */ /* 0x000fe20000000000 */
[----:B------:R-:W-:Y:S01]  /*04b0*/  IMAD.MOV.U32 R5, RZ, RZ, RZ ;  /* 0x000000ffff057224 */ /* 0x000fe200078e00ff */
[----:B------:R-:W-:Y:S01]  /*04c0*/  LOP3.LUT R6, R6, 0xf8, RZ, 0xc0, !PT ;  /* 0x000000f806067812 */ /* 0x000fe200078ec0ff */
[----:B------:R-:W2:Y:S01]  /*04d0*/  LDCU UR16, c[0x0][0x3ac] ;  /* 0x00007580ff1077ac */ /* 0x000ea20008000800 */
[----:B------:R-:W3:Y:S01]  /*04e0*/  LDCU.64 UR14, c[0x0][0x3a0] ;  /* 0x00007400ff0e77ac */ /* 0x000ee20008000a00 */
[----:B0-----:R-:W-:-:S02]  /*04f0*/  ULEA UR4, UR5, UR4, 0x18 ;  /* 0x0000000405047291 */ /* 0x001fc4000f8ec0ff */
[----:B-1----:R-:W-:-:S04]  /*0500*/  USHF.R.U32.HI UR5, URZ, 0x5, UR10 ;  /* 0x00000005ff057899 */ /* 0x002fc8000801160a */
[----:B--23--:R-:W-:-:S08]  /*0510*/  LEA.HI R7, R0, UR4, RZ, 0x1e ;  /* 0x0000000400077c11 */ /* 0x00cfd0000f8ff0ff */
.L_x_88:
[----:B0-----:R-:W0:Y:S01]  /*0520*/  LDCU.64 UR12, c[0x0][0x398] ;  /* 0x00007300ff0c77ac */ /* 0x001e220008000a00 */
[----:B-123--:R-:W-:-:S04]  /*0530*/  IADD3 R15, P0, PT, R2, R5, RZ ;  /* 0x00000005020f7210 */ /* 0x00efc80007f1e0ff */
[----:B------:R-:W-:Y:S02]  /*0540*/  IADD3.X R16, PT, PT, RZ, R3, RZ, P0, !PT ;  /* 0x00000003ff107210 */ /* 0x000fe400007fe4ff */
[----:B0-----:R-:W-:-:S04]  /*0550*/  LEA R14, P0, R15, UR12, 0x3 ;  /* 0x0000000c0f0e7c11 */ /* 0x001fc8000f8018ff */
[----:B------:R-:W-:-:S05]  /*0560*/  LEA.HI.X R15, R15, UR13, R16, 0x3, P0 ;  /* 0x0000000d0f0f7c11 */ /* 0x000fca00080f1c10 */
[----:B------:R-:W2:Y:S02]  /*0570*/  LDG.E R14, desc[UR8][R14.64] ;  /* 0x000000080e0e7981 */ /* 0x000ea4000c1e1900 */
[----:B--2---:R-:W-:-:S13]  /*0580*/  LOP3.LUT P0, RZ, R14, 0x80000000, RZ, 0xc0, !PT ;  /* 0x800000000eff7812 */ /* 0x004fda000780c0ff */
[----:B------:R-:W-:Y:S05]  /*0590*/  @P0 BRA `(.L_x_80) ;  /* 0x0000000400f40947 */ /* 0x000fea0003800000 */
[----:B------:R-:W0:Y:S01]  /*05a0*/  LDCU UR11, c[0x0][0x3ac] ;  /* 0x00007580ff0b77ac */ /* 0x000e220008000800 */
[----:B------:R-:W-:Y:S02]  /*05b0*/  LOP3.LUT R23, R14, 0x7fffffff, RZ, 0xc0, !PT ;  /* 0x7fffffff0e177812 */ /* 0x000fe400078ec0ff */
[----:B------:R-:W-:Y:S01]  /*05c0*/  CS2R R16, SRZ ;  /* 0x0000000000107805 */ /* 0x000fe2000001ff00 */
[----:B0-----:R-:W-:-:S05]  /*05d0*/  IMAD.U32 R18, RZ, RZ, UR11 ;  /* 0x0000000bff127e24 */ /* 0x001fca000f8e00ff */
[----:B------:R-:W-:-:S13]  /*05e0*/  ISETP.GE.AND P0, PT, R0, R18, PT ;  /* 0x000000120000720c */ /* 0x000fda0003f06270 */
[----:B------:R-:W-:Y:S05]  /*05f0*/  @P0 BRA `(.L_x_81) ;  /* 0x0000000000ac0947 */ /* 0x000fea0003800000 */
[----:B------:R-:W-:-:S04]  /*0600*/  LEA R18, P0, R23, R10, 0x3 ;  /* 0x0000000a17127211 */ /* 0x000fc800078018ff */
[----:B------:R-:W-:-:S05]  /*0610*/  LEA.HI.X R19, R23, R11, RZ, 0x3, P0 ;  /* 0x0000000b17137211 */ /* 0x000fca00000f1cff */
[----:B------:R-:W2:Y:S01]  /*0620*/  LDG.E.64 R14, desc[UR8][R18.64] ;  /* 0x00000008120e7981 */ /* 0x000ea2000c1e1b00 */
[----:B------:R-:W-:Y:S01]  /*0630*/  IMAD.MOV.U32 R25, RZ, RZ, R0 ;  /* 0x000000ffff197224 */ /* 0x000fe200078e0000 */
[----:B------:R-:W-:Y:S01]  /*0640*/  CS2R R16, SRZ ;  /* 0x0000000000107805 */ /* 0x000fe2000001ff00 */
[----:B--2---:R-:W0:Y:S06]  /*0650*/  DADD R14, -R14, 1 ;  /* 0x3ff000000e0e7429 */ /* 0x004e2c0000000100 */
.L_x_84:
[----:B------:R-:W-:Y:S02]  /*0660*/  SHF.R.S32.HI R22, RZ, 0x1f, R25 ;  /* 0x0000001fff167819 */ /* 0x000fe40000011419 */
[----:B------:R-:W-:-:S05]  /*0670*/  IADD3 R19, P0, PT, R2, R25, RZ ;  /* 0x0000001902137210 */ /* 0x000fca0007f1e0ff */
[----:B------:R-:W-:Y:S01]  /*0680*/  IMAD.X R20, R3, 0x1, R22, P0 ;  /* 0x0000000103147824 */ /* 0x000fe200000e0616 */
[----:B------:R-:W-:-:S04]  /*0690*/  LEA R18, P0, R19, UR14, 0x3 ;  /* 0x0000000e13127c11 */ /* 0x000fc8000f8018ff */
[----:B------:R-:W-:-:S06]  /*06a0*/  LEA.HI.X R19, R19, UR15, R20, 0x3, P0 ;  /* 0x0000000f13137c11 */ /* 0x000fcc00080f1c14 */
[----:B------:R-:W2:Y:S01]  /*06b0*/  LDG.E.64 R18, desc[UR8][R18.64] ;  /* 0x0000000812127981 */ /* 0x000ea2000c1e1b00 */
[----:B------:R-:W-:Y:S01]  /*06c0*/  BSSY.RECONVERGENT B1, `(.L_x_82) ;  /* 0x000001a000017945 */ /* 0x000fe20003800200 */
[----:B--2---:R-:W1:Y:S02]  /*06d0*/  F2I.F64.TRUNC R20, R18 ;  /* 0x0000001200147311 */ /* 0x004e64000030d100 */
[----:B-1----:R-:W-:-:S13]  /*06e0*/  ISETP.NE.AND P0, PT, R20, RZ, PT ;  /* 0x000000ff1400720c */ /* 0x002fda0003f05270 */
[----:B------:R-:W-:Y:S05]  /*06f0*/  @P0 BRA `(.L_x_83) ;  /* 0x0000000000580947 */ /* 0x000fea0003800000 */
[C---:B------:R-:W-:Y:S01]  /*0700*/  IMAD.SHL.U32 R29, R25.reuse, 0x8, RZ ;  /* 0x00000008191d7824 */ /* 0x040fe200078e00ff */
[----:B------:R-:W-:-:S04]  /*0710*/  SHF.L.U64.HI R27, R25, 0x3, R22 ;  /* 0x00000003191b7819 */ /* 0x000fc80000010216 */
[----:B------:R-:W-:-:S05]  /*0720*/  IADD3 R18, P0, PT, R10, R29, RZ ;  /* 0x0000001d0a127210 */ /* 0x000fca0007f1e0ff */
[----:B------:R-:W-:-:S06]  /*0730*/  IMAD.X R19, R11, 0x1, R27, P0 ;  /* 0x000000010b137824 */ /* 0x000fcc00000e061b */
[----:B------:R-:W0:Y:S02]  /*0740*/  LDG.E.64 R18, desc[UR8][R18.64] ;  /* 0x0000000812127981 */ /* 0x000e24000c1e1b00 */
[----:B0-----:R-:W0:-:S15]  /*0750*/  DADD R20, R14, R18 ;  /* 0x000000000e147229 */ /* 0x001e1e0000000012 */
[----:B------:R-:W-:-:S15]  /*0760*/  NOP ;  /* 0x0000000000007918 */ /* 0x000fde0000000000 */
[----:B------:R-:W-:-:S15]  /*0770*/  NOP ;  /* 0x0000000000007918 */ /* 0x000fde0000000000 */
[----:B------:R-:W-:-:S15]  /*0780*/  NOP ;  /* 0x0000000000007918 */ /* 0x000fde0000000000 */
[----:B------:R-:W-:-:S04]  /*0790*/  NOP ;  /* 0x0000000000007918 */ /* 0x000fc80000000000 */
[----:B0-----:R-:W0:Y:S02]  /*07a0*/  DSETP.GT.AND P0, PT, R20, RZ, PT ;  /* 0x000000ff1400722a */ /* 0x001e240003f04000 */
[----:B0-----:R-:W-:Y:S05]  /*07b0*/  @!P0 BRA `(.L_x_83) ;  /* 0x0000000000288947 */ /* 0x001fea0003800000 */
[----:B------:R-:W-:-:S05]  /*07c0*/  IADD3 R18, P0, PT, R8, R29, RZ ;  /* 0x0000001d08127210 */ /* 0x000fca0007f1e0ff */
[----:B------:R-:W-:-:S05]  /*07d0*/  IMAD.X R19, R9, 0x1, R27, P0 ;  /* 0x0000000109137824 */ /* 0x000fca00000e061b */
[----:B------:R-:W2:Y:S01]  /*07e0*/  LDG.E.64 R20, desc[UR8][R18.64] ;  /* 0x0000000812147981 */ /* 0x000ea2000c1e1b00 */
[----:B------:R-:W-:-:S15]  /*07f0*/  DADD R16, R16, -R12 ;  /* 0x0000000010107229 */ /* 0x000fde000000080c */
[----:B------:R-:W-:-:S15]  /*0800*/  NOP ;  /* 0x0000000000007918 */ /* 0x000fde0000000000 */
[----:B------:R-:W-:-:S15]  /*0810*/  NOP ;  /* 0x0000000000007918 */ /* 0x000fde0000000000 */
[----:B------:R-:W-:-:S15]  /*0820*/  NOP ;  /* 0x0000000000007918 */ /* 0x000fde0000000000 */
[----:B------:R-:W-:-:S04]  /*0830*/  NOP ;  /* 0x0000000000007918 */ /* 0x000fc80000000000 */
[----:B--2---:R-:W0:Y:S02]  /*0840*/  DADD R20, R20, R12 ;  /* 0x0000000014147229 */ /* 0x004e24000000000c */
[----:B0-----:R1:W-:Y:S02]  /*0850*/  STG.E.64 desc[UR8][R18.64], R20 ;  /* 0x0000001412007986 */ /* 0x0013e4000c101b08 */
.L_x_83:
[----:B------:R-:W-:Y:S05]  /*0860*/  BSYNC.RECONVERGENT B1 ;  /* 0x0000000000017941 */ /* 0x000fea0003800200 */
.L_x_82:
[----:B------:R-:W-:Y:S01]  /*0870*/  VIADD R25, R25, UR10 ;  /* 0x0000000a19197c36 */ /* 0x000fe20008000000 */
[----:B-1----:R-:W-:-:S04]  /*0880*/  MOV R18, UR16 ;  /* 0x0000001000127c02 */ /* 0x002fc80008000f00 */
[----:B------:R-:W-:-:S13]  /*0890*/  ISETP.GE.AND P0, PT, R25, R18, PT ;  /* 0x000000121900720c */ /* 0x000fda0003f06270 */
[----:B------:R-:W-:Y:S05]  /*08a0*/  @!P0 BRA `(.L_x_84) ;  /* 0xfffffffc006c8947 */ /* 0x000fea000383ffff */
.L_x_81:
[----:B------:R-:W-:Y:S05]  /*08b0*/  WARPSYNC.ALL ;  /* 0x0000000000007948 */ /* 0x000fea0003800000 */
[----:B0-----:R-:W-:Y:S01]  /*08c0*/  SHFL.DOWN PT, R15, R17, 0x10, 0x1f ;  /* 0x0a001f00110f7f89 */ /* 0x001fe200000e0000 */
[----:B------:R-:W-:Y:S08]  /*08d0*/  BAR.SYNC.DEFER_BLOCKING 0x0 ;  /* 0x0000000000007b1d */ /* 0x000ff00000010000 */
[----:B------:R-:W-:Y:S01]  /*08e0*/  BAR.SYNC.DEFER_BLOCKING 0x0 ;  /* 0x0000000000007b1d */ /* 0x000fe20000010000 */
[----:B------:R-:W-:-:S02]  /*08f0*/  ISETP.NE.AND P0, PT, R4, RZ, PT ;  /* 0x000000ff0400720c */ /* 0x000fc40003f05270 */
[----:B------:R-:W-:-:S03]  /*0900*/  ISETP.GE.U32.AND P1, PT, R0, UR5, PT ;  /* 0x0000000500007c0c */ /* 0x000fc6000bf26070 */
[----:B------:R-:W-:Y:S01]  /*0910*/  BSSY B1, `(.L_x_85) ;  /* 0x0000042000017945 */ /* 0x000fe20003800000 */
[----:B------:R-:W0:Y:S02]  /*0920*/  SHFL.DOWN PT, R14, R16, 0x10, 0x1f ;  /* 0x0a001f00100e7f89 */ /* 0x000e2400000e0000 */
[----:B0-----:R-:W0:Y:S02]  /*0930*/  DADD R14, R14, R16 ;  /* 0x000000000e0e7229 */ /* 0x001e240000000010 */
[----:B0-----:R-:W-:Y:S04]  /*0940*/  SHFL.DOWN PT, R21, R15, 0x8, 0x1f ;  /* 0x09001f000f157f89 */ /* 0x001fe800000e0000 */
[----:B------:R-:W0:-:S15]  /*0950*/  SHFL.DOWN PT, R20, R14, 0x8, 0x1f ;  /* 0x09001f000e147f89 */ /* 0x000e1e00000e0000 */
[----:B------:R-:W-:-:S15]  /*0960*/  NOP ;  /* 0x0000000000007918 */ /* 0x000fde0000000000 */
[----:B------:R-:W-:-:S15]  /*0970*/  NOP ;  /* 0x0000000000007918 */ /* 0x000fde0000000000 */
[----:B------:R-:W-:-:S13]  /*0980*/  NOP ;  /* 0x0000000000007918 */ /* 0x000fda0000000000 */
[----:B0-----:R-:W0:Y:S02]  /*0990*/  DADD R20, R14, R20 ;  /* 0x000000000e147229 */ /* 0x001e240000000014 */
[----:B0-----:R-:W-:Y:S01]  /*09a0*/  SHFL.DOWN PT, R25, R21, 0x4, 0x1f ;  /* 0x08801f0015197f89 */ /* 0x001fe200000e0000 */
[----:B------:R-:W-:-:S03]  /*09b0*/  CS2R R14, SRZ ;  /* 0x00000000000e7805 */ /* 0x000fc6000001ff00 */
[----:B------:R-:W0:-:S15]  /*09c0*/  SHFL.DOWN PT, R24, R20, 0x4, 0x1f ;  /* 0x08801f0014187f89 */ /* 0x000e1e00000e0000 */
[----:B------:R-:W-:-:S15]  /*09d0*/  NOP ;  /* 0x0000000000007918 */ /* 0x000fde0000000000 */
[----:B------:R-:W-:-:S15]  /*09e0*/  NOP ;  /* 0x0000000000007918 */ /* 0x000fde0000000000 */
[----:B------:R-:W-:-:S13]  /*09f0*/  NOP ;  /* 0x0000000000007918 */ /* 0x000fda0000000000 */
[----:B0-----:R-:W0:Y:S02]  /*0a00*/  DADD R24, R20, R24 ;  /* 0x0000000014187229 */ /* 0x001e240000000018 */
[----:B0-----:R-:W-:Y:S04]  /*0a10*/  SHFL.DOWN PT, R27, R25, 0x2, 0x1f ;  /* 0x08401f00191b7f89 */ /* 0x001fe800000e0000 */
        /* <DEDUP_REMOVED lines=11> */
[----:B0-----:R0:W-:Y:S01]  /*0ad0*/  @!P0 STS.64 [R7], R16 ;  /* 0x0000001007008388 */ /* 0x0011e20000000a00 */
[----:B------:R-:W-:Y:S01]  /*0ae0*/  BAR.SYNC.DEFER_BLOCKING 0x0 ;  /* 0x0000000000007b1d */ /* 0x000fe20000010000 */
[----:B------:R-:W-:-:S05]  /*0af0*/  ISETP.GT.U32.AND P0, PT, R0, 0x1f, PT ;  /* 0x0000001f0000780c */ /* 0x000fca0003f04070 */
[----:B------:R0:W1:Y:S08]  /*0b00*/  @!P1 LDS.64 R14, [R6+UR4] ;  /* 0x00000004060e9984 */ /* 0x0000700008000a00 */
[----:B0-----:R-:W-:Y:S05]  /*0b10*/  @P0 BRA `(.L_x_86) ;  /* 0x0000000000840947 */ /* 0x001fea0003800000 */
[----:B------:R-:W-:Y:S01]  /*0b20*/  UMOV UR11, 0xffffffff ;  /* 0xffffffff000b7882 */ /* 0x000fe20000000000 */
[----:B------:R-:W-:Y:S02]  /*0b30*/  ISETP.NE.AND P0, PT, R0, RZ, PT ;  /* 0x000000ff0000720c */ /* 0x000fe40003f05270 */
[----:B------:R-:W-:Y:S11]  /*0b40*/  BRA.DIV UR11, `(.L_x_87) ;  /* 0x000000020bc87947 */ /* 0x000ff6000b800000 */
[----:B-1----:R-:W-:Y:S04]  /*0b50*/  SHFL.DOWN PT, R17, R15, 0x10, 0x1f ;  /* 0x0a001f000f117f89 */ /* 0x002fe800000e0000 */
        /* <DEDUP_REMOVED lines=20> */
[----:B0-----:R0:W1:Y:S04]  /*0ca0*/  SHFL.DOWN PT, R17, R15, 0x1, 0x1f ;  /* 0x08201f000f117f89 */ /* 0x00106800000e0000 */
[----:B------:R0:W2:Y:S02]  /*0cb0*/  SHFL.DOWN PT, R16, R14, 0x1, 0x1f ;  /* 0x08201f000e107f89 */ /* 0x0000a400000e0000 */
.L_x_100:
[----:B-12---:R2:W3:Y:S02]  /*0cc0*/  DADD R16, R14, R16 ;  /* 0x000000000e107229 */ /* 0x0064e40000000010 */
[----:B---3--:R-:W-:Y:S05]  /*0cd0*/  @P0 BRA `(.L_x_86) ;  /* 0x0000000000140947 */ /* 0x008fea0003800000 */
[----:B0-2---:R-:W-:-:S04]  /*0ce0*/  LEA R14, P0, R23, R8, 0x3 ;  /* 0x00000008170e7211 */ /* 0x005fc800078018ff */
[----:B------:R-:W-:-:S05]  /*0cf0*/  LEA.HI.X R15, R23, R9, RZ, 0x3, P0 ;  /* 0x00000009170f7211 */ /* 0x000fca00000f1cff */
[----:B------:R-:W2:Y:S02]  /*0d00*/  LDG.E.64 R20, desc[UR8][R14.64] ;  /* 0x000000080e147981 */ /* 0x000ea4000c1e1b00 */
[----:B--2---:R-:W0:Y:S02]  /*0d10*/  DADD R16, R16, R20 ;  /* 0x0000000010107229 */ /* 0x004e240000000014 */
[----:B0-----:R3:W-:Y:S02]  /*0d20*/  STG.E.64 desc[UR8][R14.64], R16 ;  /* 0x000000100e007986 */ /* 0x0017e4000c101b08 */
.L_x_86:
[----:B------:R-:W-:Y:S05]  /*0d30*/  BSYNC B1 ;  /* 0x0000000000017941 */ /* 0x000fea0003800000 */
.L_x_85:
[----:B------:R-:W-:-:S05]  /*0d40*/  VIADD R5, R5, 0x1 ;  /* 0x0000000105057836 */ /* 0x000fca0000000000 */
[----:B------:R-:W-:-:S13]  /*0d50*/  ISETP.NE.AND P0, PT, R5, R18, PT ;  /* 0x000000120500720c */ /* 0x000fda0003f05270 */
[----:B------:R-:W-:Y:S05]  /*0d60*/  @P0 BRA `(.L_x_88) ;  /* 0xfffffff400ec0947 */ /* 0x000fea000383ffff */
.L_x_80:
[----:B------:R-:W-:Y:S05]  /*0d70*/  BSYNC B0 ;  /* 0x0000000000007941 */ /* 0x000fea0003800000 */
.L_x_78:
[----:B0123--:R-:W0:Y:S02]  /*0d80*/  LDC R15, c[0x0][0x3ac] ;  /* 0x0000eb00ff0f7b82 */ /* 0x00fe240000000800 */
[----:B0-----:R-:W-:-:S13]  /*0d90*/  ISETP.GE.AND P0, PT, R0, R15, PT ;  /* 0x0000000f0000720c */ /* 0x001fda0003f06270 */
[----:B------:R-:W-:Y:S05]  /*0da0*/  @P0 EXIT ;  /* 0x000000000000094d */ /* 0x000fea0003800000 */
[----:B------:R-:W0:Y:S02]  /*0db0*/  LDC R13, c[0x0][0x360] ;  /* 0x0000d800ff0d7b82 */ /* 0x000e240000000800 */
.L_x_89:
[----:B------:R-:W-:Y:S02]  /*0dc0*/  IMAD.U32 R10, RZ, RZ, UR6 ;  /* 0x00000006ff0a7e24 */ /* 0x000fe4000f8e00ff */
[----:B------:R-:W-:Y:S02]  /*0dd0*/  IMAD.U32 R11, RZ, RZ, UR7 ;  /* 0x00000007ff0b7e24 */ /* 0x000fe4000f8e00ff */
[----:B-1----:R-:W-:-:S03]  /*0de0*/  IMAD.WIDE R4, R0, 0x8, R8 ;  /* 0x0000000800047825 */ /* 0x002fc600078e0208 */
[----:B------:R-:W2:Y:S04]  /*0df0*/  LDG.E.64 R2, desc[UR8][R10.64] ;  /* 0x000000080a027981 */ /* 0x000ea8000c1e1b00 */
[----:B------:R-:W2:Y:S01]  /*0e00*/  LDG.E.64 R6, desc[UR8][R4.64] ;  /* 0x0000000804067981 */ /* 0x000ea2000c1e1b00 */
[----:B0-----:R-:W-:-:S05]  /*0e10*/  IMAD.IADD R0, R13, 0x1, R0 ;  /* 0x000000010d007824 */ /* 0x001fca00078e0200 */
[----:B------:R-:W-:Y:S01]  /*0e20*/  ISETP.GE.AND P0, PT, R0, R15, PT ;  /* 0x0000000f0000720c */ /* 0x000fe20003f06270 */
[----:B--2---:R-:W0:Y:S02]  /*0e30*/  DMUL R2, R2, R6 ;  /* 0x0000000602027228 */ /* 0x004e240000000000 */
[----:B0-----:R1:W-:Y:S10]  /*0e40*/  STG.E.64 desc[UR8][R4.64], R2 ;  /* 0x0000000204007986 */ /* 0x0013f4000c101b08 */
[----:B------:R-:W-:Y:S05]  /*0e50*/  @!P0 BRA `(.L_x_89) ;  /* 0xfffffffc00d88947 */ /* 0x000fea000383ffff */
[----:B------:R-:W-:Y:S05]  /*0e60*/  EXIT ;  /* 0x000000000000794d */ /* 0x000fea0003800000 */
.L_x_87:
[----:B-1----:R-:W-:Y:S01]  /*0e70*/  IMAD.MOV.U32 R27, RZ, RZ, R15 ;  /* 0x000000ffff1b7224 */ /* 0x002fe200078e000f */
[----:B------:R-:W-:Y:S01]  /*0e80*/  MOV R26, 0x10 ;  /* 0x00000010001a7802 */ /* 0x000fe20000000f00 */
[----:B------:R-:W-:Y:S02]  /*0e90*/  IMAD.MOV.U32 R22, RZ, RZ, 0x1f ;  /* 0x0000001fff167424 */ /* 0x000fe400078e00ff */
[----:B------:R-:W-:-:S07]  /*0ea0*/  IMAD.MOV.U32 R19, RZ, RZ, -0x1 ;  /* 0xffffffffff137424 */ /* 0x000fce00078e00ff */
[----:B------:R-:W-:Y:S05]  /*0eb0*/  WARPSYNC.COLLECTIVE R19, `(.L_x_90) ;  /* 0x0000000013087348 */ /* 0x000fea0003c00000 */
[----:B------:R0:W1:Y:S02]  /*0ec0*/  SHFL.DOWN P1, R28, R27, R26, R22 ;  /* 0x0800001a1b1c7389 */ /* 0x0000640000020016 */
[----:B01----:R-:W-:Y:S05]  /*0ed0*/  ENDCOLLECTIVE ;  /* 0x000000000000791b */ /* 0x003fea0003800000 */
.L_x_90:
[----:B------:R-:W-:Y:S02]  /*0ee0*/  IMAD.MOV.U32 R27, RZ, RZ, R14 ;  /* 0x000000ffff1b7224 */ /* 0x000fe400078e000e */
[----:B------:R-:W-:-:S07]  /*0ef0*/  IMAD.MOV.U32 R17, RZ, RZ, R28 ;  /* 0x000000ffff117224 */ /* 0x000fce00078e001c */
[----:B------:R-:W-:Y:S05]  /*0f00*/  WARPSYNC.COLLECTIVE R19, `(.L_x_91) ;  /* 0x0000000013087348 */ /* 0x000fea0003c00000 */
[----:B------:R0:W1:Y:S02]  /*0f10*/  SHFL.DOWN P1, R28, R27, R26, R22 ;  /* 0x0800001a1b1c7389 */ /* 0x0000640000020016 */
[----:B01----:R-:W-:Y:S05]  /*0f20*/  ENDCOLLECTIVE ;  /* 0x000000000000791b */ /* 0x003fea0003800000 */
.L_x_91:
[----:B------:R-:W-:Y:S01]  /*0f30*/  MOV R26, 0x8 ;  /* 0x00000008001a7802 */ /* 0x000fe20000000f00 */
[----:B------:R-:W-:-:S06]  /*0f40*/  IMAD.MOV.U32 R16, RZ, RZ, R28 ;  /* 0x000000ffff107224 */ /* 0x000fcc00078e001c */
[----:B------:R-:W0:Y:S02]  /*0f50*/  DADD R16, R16, R14 ;  /* 0x0000000010107229 */ /* 0x000e24000000000e */
[----:B0-----:R-:W-:-:S07]  /*0f60*/  IMAD.MOV.U32 R27, RZ, RZ, R17 ;  /* 0x000000ffff1b7224 */ /* 0x001fce00078e0011 */
[----:B------:R-:W-:Y:S05]  /*0f70*/  WARPSYNC.COLLECTIVE R19, `(.L_x_92) ;  /* 0x0000000013087348 */ /* 0x000fea0003c00000 */
[----:B------:R0:W1:Y:S02]  /*0f80*/  SHFL.DOWN P1, R28, R27, R26, R22 ;  /* 0x0800001a1b1c7389 */ /* 0x0000640000020016 */
[----:B01----:R-:W-:Y:S05]  /*0f90*/  ENDCOLLECTIVE ;  /* 0x000000000000791b */ /* 0x003fea0003800000 */
.L_x_92:
[----:B------:R-:W-:Y:S02]  /*0fa0*/  IMAD.MOV.U32 R27, RZ, RZ, R16 ;  /* 0x000000ffff1b7224 */ /* 0x000fe400078e0010 */
[----:B------:R-:W-:-:S07]  /*0fb0*/  IMAD.MOV.U32 R21, RZ, RZ, R28 ;  /* 0x000000ffff157224 */ /* 0x000fce00078e001c */
[----:B------:R-:W-:Y:S05]  /*0fc0*/  WARPSYNC.COLLECTIVE R19, `(.L_x_93) ;  /* 0x0000000013087348 */ /* 0x000fea0003c00000 */
[----:B------:R0:W1:Y:S02]  /*0fd0*/  SHFL.DOWN P1, R28, R27, R26, R22 ;  /* 0x0800001a1b1c7389 */ /* 0x0000640000020016 */
[----:B01----:R-:W-:Y:S05]  /*0fe0*/  ENDCOLLECTIVE ;  /* 0x000000000000791b */ /* 0x003fea0003800000 */
.L_x_93:
[----:B------:R-:W-:Y:S02]  /*0ff0*/  IMAD.MOV.U32 R26, RZ, RZ, 0x4 ;  /* 0x00000004ff1a7424 */ /* 0x000fe400078e00ff */
[----:B------:R-:W-:-:S06]  /*1000*/  IMAD.MOV.U32 R20, RZ, RZ, R28 ;  /* 0x000000ffff147224 */ /* 0x000fcc00078e001c */
[----:B------:R-:W0:Y:S02]  /*1010*/  DADD R20, R16, R20 ;  /* 0x0000000010147229 */ /* 0x000e240000000014 */
[----:B0-----:R-:W-:-:S07]  /*1020*/  IMAD.MOV.U32 R27, RZ, RZ, R21 ;  /* 0x000000ffff1b7224 */ /* 0x001fce00078e0015 */
[----:B------:R-:W-:Y:S05]  /*1030*/  WARPSYNC.COLLECTIVE R19, `(.L_x_94) ;  /* 0x0000000013087348 */ /* 0x000fea0003c00000 */
[----:B------:R0:W1:Y:S02]  /*1040*/  SHFL.DOWN P1, R28, R27, R26, R22 ;  /* 0x0800001a1b1c7389 */ /* 0x0000640000020016 */
[----:B01----:R-:W-:Y:S05]  /*1050*/  ENDCOLLECTIVE ;  /* 0x000000000000791b */ /* 0x003fea0003800000 */
.L_x_94:
[----:B------:R-:W-:Y:S01]  /*1060*/  MOV R27, R20 ;  /* 0x00000014001b7202 */ /* 0x000fe20000000f00 */
[----:B------:R-:W-:-:S07]  /*1070*/  IMAD.MOV.U32 R25, RZ, RZ, R28 ;  /* 0x000000ffff197224 */ /* 0x000fce00078e001c */
[----:B------:R-:W-:Y:S05]  /*1080*/  WARPSYNC.COLLECTIVE R19, `(.L_x_95) ;  /* 0x0000000013087348 */ /* 0x000fea0003c00000 */
[----:B------:R0:W1:Y:S02]  /*1090*/  SHFL.DOWN P1, R28, R27, R26, R22 ;  /* 0x0800001a1b1c7389 */ /* 0x0000640000020016 */
[----:B01----:R-:W-:Y:S05]  /*10a0*/  ENDCOLLECTIVE ;  /* 0x000000000000791b */ /* 0x003fea0003800000 */
.L_x_95:
[----:B------:R-:W-:Y:S02]  /*10b0*/  IMAD.MOV.U32 R26, RZ, RZ, 0x2 ;  /* 0x00000002ff1a7424 */ /* 0x000fe400078e00ff */
[----:B------:R-:W-:-:S06]  /*10c0*/  IMAD.MOV.U32 R24, RZ, RZ, R28 ;  /* 0x000000ffff187224 */ /* 0x000fcc00078e001c */
[----:B------:R-:W0:Y:S02]  /*10d0*/  DADD R24, R20, R24 ;  /* 0x0000000014187229 */ /* 0x000e240000000018 */
[----:B0-----:R-:W-:-:S07]  /*10e0*/  IMAD.MOV.U32 R27, RZ, RZ, R25 ;  /* 0x000000ffff1b7224 */ /* 0x001fce00078e0019 */
[----:B------:R-:W-:Y:S05]  /*10f0*/  WARPSYNC.COLLECTIVE R19, `(.L_x_96) ;  /* 0x0000000013087348 */ /* 0x000fea0003c00000 */
[----:B------:R0:W1:Y:S02]  /*1100*/  SHFL.DOWN P1, R28, R27, R26, R22 ;  /* 0x0800001a1b1c7389 */ /* 0x0000640000020016 */
[----:B01----:R-:W-:Y:S05]  /*1110*/  ENDCOLLECTIVE ;  /* 0x000000000000791b */ /* 0x003fea0003800000 */
.L_x_96:
[----:B------:R-:W-:Y:S02]  /*1120*/  IMAD.MOV.U32 R27, RZ, RZ, R24 ;  /* 0x000000ffff1b7224 */ /* 0x000fe400078e0018 */
[----:B------:R-:W-:-:S07]  /*1130*/  IMAD.MOV.U32 R15, RZ, RZ, R28 ;  /* 0x000000ffff0f7224 */ /* 0x000fce00078e001c */
[----:B------:R-:W-:Y:S05]  /*1140*/  WARPSYNC.COLLECTIVE R19, `(.L_x_97) ;  /* 0x0000000013087348 */ /* 0x000fea0003c00000 */
[----:B------:R0:W1:Y:S02]  /*1150*/  SHFL.DOWN P1, R28, R27, R26, R22 ;  /* 0x0800001a1b1c7389 */ /* 0x0000640000020016 */
[----:B01----:R-:W-:Y:S05]  /*1160*/  ENDCOLLECTIVE ;  /* 0x000000000000791b */ /* 0x003fea0003800000 */
.L_x_97:
[----:B------:R-:W-:Y:S02]  /*1170*/  IMAD.MOV.U32 R26, RZ, RZ, 0x1 ;  /* 0x00000001ff1a7424 */ /* 0x000fe400078e00ff */
[----:B------:R-:W-:-:S06]  /*1180*/  IMAD.MOV.U32 R14, RZ, RZ, R28 ;  /* 0x000000ffff0e7224 */ /* 0x000fcc00078e001c */
[----:B------:R-:W0:Y:S02]  /*1190*/  DADD R14, R24, R14 ;  /* 0x00000000180e7229 */ /* 0x000e24000000000e */
[----:B0-----:R-:W-:-:S07]  /*11a0*/  MOV R27, R15 ;  /* 0x0000000f001b7202 */ /* 0x001fce0000000f00 */
[----:B------:R-:W-:Y:S05]  /*11b0*/  WARPSYNC.COLLECTIVE R19, `(.L_x_98) ;  /* 0x0000000013087348 */ /* 0x000fea0003c00000 */
[----:B------:R0:W1:Y:S02]  /*11c0*/  SHFL.DOWN P1, R28, R27, R26, R22 ;  /* 0x0800001a1b1c7389 */ /* 0x0000640000020016 */
[----:B01----:R-:W-:Y:S05]  /*11d0*/  ENDCOLLECTIVE ;  /* 0x000000000000791b */ /* 0x003fea0003800000 */
.L_x_98:
[----:B------:R-:W-:Y:S02]  /*11e0*/  IMAD.MOV.U32 R27, RZ, RZ, R14 ;  /* 0x000000ffff1b7224 */ /* 0x000fe400078e000e */
[----:B------:R-:W-:-:S07]  /*11f0*/  IMAD.MOV.U32 R17, RZ, RZ, R28 ;  /* 0x000000ffff117224 */ /* 0x000fce00078e001c */
[----:B------:R-:W-:Y:S05]  /*1200*/  WARPSYNC.COLLECTIVE R19, `(.L_x_99) ;  /* 0x0000000013087348 */ /* 0x000fea0003c00000 */
[----:B------:R0:W1:Y:S02]  /*1210*/  SHFL.DOWN P1, R28, R27, R26, R22 ;  /* 0x0800001a1b1c7389 */ /* 0x0000640000020016 */
[----:B01----:R-:W-:Y:S05]  /*1220*/  ENDCOLLECTIVE ;  /* 0x000000000000791b */ /* 0x003fea0003800000 */
.L_x_99:
[----:B------:R-:W-:Y:S01]  /*1230*/  IMAD.MOV.U32 R16, RZ, RZ, R28 ;  /* 0x000000ffff107224 */ /* 0x000fe200078e001c */
[----:B------:R-:W-:Y:S06]  /*1240*/  BRA `(.L_x_100) ;  /* 0xfffffff8009c7947 */ /* 0x000fec000383ffff */
        .weak           $__internal_3_$__cuda_sm20_dblrcp_rn_slowpath_v3
        .type           $__internal_3_$__cuda_sm20_dblrcp_rn_slowpath_v3,@function
        .size           $__internal_3_$__cuda_sm20_dblrcp_rn_slowpath_v3,(.L_x_186 - $__internal_3_$__cuda_sm20_dblrcp_rn_slowpath_v3)
$__internal_3_$__cuda_sm20_dblrcp_rn_slowpath_v3:
[----:B------:R-:W0:Y:S02]  /*1250*/  DSETP.GTU.AND P0, PT, |R4|, +INF , PT ;  /* 0x7ff000000400742a */ /* 0x000e240003f0c200 */
[----:B0-----:R-:W-:Y:S05]  /*1260*/  @P0 BRA `(.L_x_101) ;  /* 0x00000004005c0947 */ /* 0x001fea0003800000 */
[----:B------:R-:W-:-:S05]  /*1270*/  LOP3.LUT R7, R5, 0x7fffffff, RZ, 0xc0, !PT ;  /* 0x7fffffff05077812 */ /* 0x000fca00078ec0ff */
[----:B------:R-:W-:-:S05]  /*1280*/  VIADD R12, R7, 0xffffffff ;  /* 0xffffffff070c7836 */ /* 0x000fca0000000000 */
        /* <DEDUP_REMOVED lines=51> */
.L_x_103:
[----:B------:R-:W0:Y:S01]  /*15c0*/  DMUL R4, R4, 8.11296384146066816958e+31 ;  /* 0x4690000004047828 */ /* 0x000e220000000000 */
[----:B------:R-:W-:Y:S01]  /*15d0*/  IMAD.MOV.U32 R12, RZ, RZ, R14 ;  /* 0x000000ffff0c7224 */ /* 0x000fe200078e000e */
        /* <DEDUP_REMOVED lines=32> */
.L_x_101:
[----:B------:R-:W-:Y:S01]  /*17e0*/  LOP3.LUT R13, R5, 0x80000, RZ, 0xfc, !PT ;  /* 0x00080000050d7812 */ /* 0x000fe200078efcff */
[----:B------:R-:W-:-:S07]  /*17f0*/  IMAD.MOV.U32 R12, RZ, RZ, R4 ;  /* 0x000000ffff0c7224 */ /* 0x000fce00078e0004 */
.L_x_102:
[----:B------:R-:W-:-:S04]  /*1800*/  IMAD.MOV.U32 R7, RZ, RZ, 0x0 ;  /* 0x00000000ff077424 */ /* 0x000fc800078e00ff */
[----:B------:R-:W-:Y:S05]  /*1810*/  RET.REL.NODEC R6 `(_ZN2at6native61_GLOBAL__N__a41b8ba8_28_MultiLabelMarginCriterion_cu_26f6785b38multilabel_margin_loss_backward_kernelIddEEvPT_PKS3_S6_PKlS6_iibb) ;  /* 0xffffffe406f87950 */ /* 0x000fea0003c3ffff */
.L_x_104:
        /* <DEDUP_REMOVED lines=14> */
.L_x_186:


//--------------------- .text._ZN2at6native61_GLOBAL__N__a41b8ba8_28_MultiLabelMarginCriterion_cu_26f6785b37multilabel_margin_loss_forward_kernelIN3c108BFloat16EfEEvPT_PKS5_PKlS6_iib --------------------------
	.section	.text._ZN2at6native61_GLOBAL__N__a41b8ba8_28_MultiLabelMarginCriterion_cu_26f6785b37multilabel_margin_loss_forward_kernelIN3c108BFloat16EfEEvPT_PKS5_PKlS6_iib,"ax",@progbits
	.align	128
.text._ZN2at6native61_GLOBAL__N__a41b8ba8_28_MultiLabelMarginCriterion_cu_26f6785b37multilabel_margin_loss_forward_kernelIN3c108BFloat16EfEEvPT_PKS5_PKlS6_iib:
        .type           _ZN2at6native61_GLOBAL__N__a41b8ba8_28_MultiLabelMarginCriterion_cu_26f6785b37multilabel_margin_loss_forward_kernelIN3c108BFloat16EfEEvPT_PKS5_PKlS6_iib,@function
        .size           _ZN2at6native61_GLOBAL__N__a41b8ba8_28_MultiLabelMarginCriterion_cu_26f6785b37multilabel_margin_loss_forward_kernelIN3c108BFloat16EfEEvPT_PKS5_PKlS6_iib,(.L_x_188 - _ZN2at6native61_GLOBAL__N__a41b8ba8_28_MultiLabelMarginCriterion_cu_26f6785b37multilabel_margin_loss_forward_kernelIN3c108BFloat16EfEEvPT_PKS5_PKlS6_iib)
        .other          _ZN2at6native61_GLOBAL__N__a41b8ba8_28_MultiLabelMarginCriterion_cu_26f6785b37multilabel_margin_loss_forward_kernelIN3c108BFloat16EfEEvPT_PKS5_PKlS6_iib,@"STO_CUDA_ENTRY STV_DEFAULT"
_ZN2at6native61_GLOBAL__N__a41b8ba8_28_MultiLabelMarginCriterion_cu_26f6785b37multilabel_margin_loss_forward_kernelIN3c108BFloat16EfEEvPT_PKS5_PKlS6_iib:
[----:B------:R-:W-:Y:S01]  /*0000*/  LDC R1, c[0x0][0x37c] ;  /* 0x0000df00ff017b82 */ /* 0x000fe20000000800 */
[----:B------:R-:W0:Y:S07]  /*0010*/  S2R R0, SR_TID.X ;  /* 0x0000000000007919 */ /* 0x000e2e0000002100 */
[----:B------:R-:W0:Y:S01]  /*0020*/  LDC R14, c[0x0][0x3a4] ;  /* 0x0000e900ff0e7b82 */ /* 0x000e220000000800 */
[----:B------:R-:W1:Y:S01]  /*0030*/  LDCU.64 UR6, c[0x0][0x358] ;  /* 0x00006b00ff0677ac */ /* 0x000e620008000a00 */
[----:B------:R-:W-:Y:S01]  /*0040*/  BSSY.RECONVERGENT B0, `(.L_x_105) ;  /* 0x0000011000007945 */ /* 0x000fe20003800200 */
[----:B------:R-:W2:Y:S05]  /*0050*/  S2R R17, SR_CTAID.X ;  /* 0x0000000000117919 */ /* 0x000eaa0000002500 */
[----:B------:R-:W3:Y:S08]  /*0060*/  LDC.64 R2, c[0x0][0x398] ;  /* 0x0000e600ff027b82 */ /* 0x000ef00000000a00 */
[----:B------:R-:W4:Y:S08]  /*0070*/  LDC.64 R10, c[0x0][0x380] ;  /* 0x0000e000ff0a7b82 */ /* 0x000f300000000a00 */
[----:B------:R-:W1:Y:S01]  /*0080*/  LDC.64 R6, c[0x0][0x388] ;  /* 0x0000e200ff067b82 */ /* 0x000e620000000a00 */
[----:B0-----:R-:W-:-:S07]  /*0090*/  ISETP.GE.AND P0, PT, R0, R14, PT ;  /* 0x0000000e0000720c */ /* 0x001fce0003f06270 */
[----:B------:R-:W0:Y:S01]  /*00a0*/  LDC.64 R8, c[0x0][0x390] ;  /* 0x0000e400ff087b82 */ /* 0x000e220000000a00 */
[----:B--2---:R-:W-:-:S04]  /*00b0*/  IMAD R13, R17, R14, RZ ;  /* 0x0000000e110d7224 */ /* 0x004fc800078e02ff */
[----:B---3--:R-:W-:Y:S01]  /*00c0*/  IMAD.WIDE R2, R13, 0x2, R2 ;  /* 0x000000020d027825 */ /* 0x008fe200078e0202 */
[----:B------:R-:W-:Y:S06]  /*00d0*/  @P0 BRA `(.L_x_106) ;  /* 0x00000000001c0947 */ /* 0x000fec0003800000 */
[----:B------:R-:W2:Y:S01]  /*00e0*/  LDC R12, c[0x0][0x360] ;  /* 0x0000d800ff0c7b82 */ /* 0x000ea20000000800 */
[----:B------:R-:W-:-:S07]  /*00f0*/  IMAD.MOV.U32 R15, RZ, RZ, R0 ;  /* 0x000000ffff0f7224 */ /* 0x000fce00078e0000 */
.L_x_107:
[----:B------:R-:W-:-:S04]  /*0100*/  IMAD.WIDE R4, R15, 0x2, R2 ;  /* 0x000000020f047825 */ /* 0x000fc800078e0202 */
[----:B--2---:R-:W-:Y:S01]  /*0110*/  IMAD.IADD R15, R12, 0x1, R15 ;  /* 0x000000010c0f7824 */ /* 0x004fe200078e020f */
[----:B-1----:R3:W-:Y:S04]  /*0120*/  STG.E.U16 desc[UR6][R4.64], RZ ;  /* 0x000000ff04007986 */ /* 0x0027e8000c101506 */
[----:B------:R-:W-:-:S13]  /*0130*/  ISETP.GE.AND P0, PT, R15, R14, PT ;  /* 0x0000000e0f00720c */ /* 0x000fda0003f06270 */
[----:B---3--:R-:W-:Y:S05]  /*0140*/  @!P0 BRA `(.L_x_107) ;  /* 0xfffffffc00ec8947 */ /* 0x008fea000383ffff */
.L_x_106:
[----:B-1----:R-:W-:Y:S05]  /*0150*/  BSYNC.RECONVERGENT B0 ;  /* 0x0000000000007941 */ /* 0x002fea0003800200 */
.L_x_105:
[----:B------:R-:W-:Y:S01]  /*0160*/  BAR.SYNC.DEFER_BLOCKING 0x0 ;  /* 0x0000000000007b1d */ /* 0x000fe20000010000 */
[----:B------:R-:W-:Y:S01]  /*0170*/  ISETP.GE.AND P0, PT, R14, 0x1, PT ;  /* 0x000000010e00780c */ /* 0x000fe20003f06270 */
[----:B----4-:R-:W-:-:S03]  /*0180*/  IMAD.WIDE.U32 R4, R17, 0x2, R10 ;  /* 0x0000000211047825 */ /* 0x010fc600078e000a */
[----:B------:R-:W-:Y:S01]  /*0190*/  ISETP.NE.OR P0, PT, R0, RZ, !P0 ;  /* 0x000000ff0000720c */ /* 0x000fe20004705670 */
[----:B------:R-:W-:Y:S01]  /*01a0*/  BSSY.RECONVERGENT B0, `(.L_x_108) ;  /* 0x0000014000007945 */ /* 0x000fe20003800200 */
[----:B------:R-:W-:-:S04]  /*01b0*/  IMAD.WIDE R6, R13, 0x2, R6 ;  /* 0x000000020d067825 */ /* 0x000fc800078e0206 */
[----:B0-----:R-:W-:-:S07]  /*01c0*/  IMAD.WIDE R8, R13, 0x8, R8 ;  /* 0x000000080d087825 */ /* 0x001fce00078e0208 */
[----:B------:R-:W-:Y:S05]  /*01d0*/  @P0 BRA `(.L_x_109) ;  /* 0x0000000000400947 */ /* 0x000fea0003800000 */
[----:B------:R-:W-:Y:S01]  /*01e0*/  HFMA2 R13, -RZ, RZ, 0, 0 ;  /* 0x00000000ff0d7431 */ /* 0x000fe200000001ff */
[----:B------:R-:W0:Y:S01]  /*01f0*/  LDCU UR4, c[0x0][0x3a4] ;  /* 0x00007480ff0477ac */ /* 0x000e220008000800 */
[----:B------:R-:W-:-:S05]  /*0200*/  NOP ;  /* 0x0000000000007918 */ /* 0x000fca0000000000 */
.L_x_110:
[----:B-1----:R-:W-:-:S06]  /*0210*/  IMAD.WIDE.U32 R10, R13, 0x8, R8 ;  /* 0x000000080d0a7825 */ /* 0x002fcc00078e0008 */
[----:B------:R-:W2:Y:S02]  /*0220*/  LDG.E R11, desc[UR6][R10.64] ;  /* 0x000000060a0b7981 */ /* 0x000ea4000c1e1900 */
[----:B--2---:R-:W-:-:S13]  /*0230*/  LOP3.LUT P0, RZ, R11, 0x80000000, RZ, 0xc0, !PT ;  /* 0x800000000bff7812 */ /* 0x004fda000780c0ff */
[----:B------:R-:W-:Y:S05]  /*0240*/  @P0 BRA `(.L_x_109) ;  /* 0x0000000000240947 */ /* 0x000fea0003800000 */
[----:B------:R-:W-:Y:S02]  /*0250*/  IMAD.SHL.U32 R11, R11, 0x2, RZ ;  /* 0x000000020b0b7824 */ /* 0x000fe400078e00ff */
[----:B------:R-:W-:Y:S02]  /*0260*/  IMAD.MOV.U32 R12, RZ, RZ, 0x3f80 ;  /* 0x00003f80ff0c7424 */ /* 0x000fe400078e00ff */
[----:B------:R-:W-:Y:S01]  /*0270*/  VIADD R13, R13, 0x1 ;  /* 0x000000010d0d7836 */ /* 0x000fe20000000000 */
[----:B------:R-:W-:-:S04]  /*0280*/  LOP3.LUT R11, R11, 0xfffffffe, RZ, 0xc0, !PT ;  /* 0xfffffffe0b0b7812 */ /* 0x000fc800078ec0ff */
[----:B------:R-:W-:-:S04]  /*0290*/  IADD3 R10, P0, PT, R2, R11, RZ ;  /* 0x0000000b020a7210 */ /* 0x000fc80007f1e0ff */
[----:B------:R-:W-:Y:S02]  /*02a0*/  IADD3.X R11, PT, PT, RZ, R3, RZ, P0, !PT ;  /* 0x00000003ff0b7210 */ /* 0x000fe400007fe4ff */
[----:B0-----:R-:W-:-:S03]  /*02b0*/  ISETP.NE.AND P0, PT, R13, UR4, PT ;  /* 0x000000040d007c0c */ /* 0x001fc6000bf05270 */
[----:B------:R1:W-:Y:S10]  /*02c0*/  STG.E.U16 desc[UR6][R10.64], R12 ;  /* 0x0000000c0a007986 */ /* 0x0003f4000c101506 */
[----:B------:R-:W-:Y:S05]  /*02d0*/  @P0 BRA `(.L_x_110) ;  /* 0xfffffffc00cc0947 */ /* 0x000fea000383ffff */
.L_x_109:
[----:B0-----:R-:W-:Y:S05]  /*02e0*/  BSYNC.RECONVERGENT B0 ;  /* 0x0000000000007941 */ /* 0x001fea0003800200 */
.L_x_108:
[----:B------:R-:W0:Y:S01]  /*02f0*/  LDCU UR4, c[0x0][0x3a4] ;  /* 0x00007480ff0477ac */ /* 0x000e220008000800 */
[----:B-1----:R-:W-:Y:S01]  /*0300*/  MOV R10, RZ ;  /* 0x000000ff000a7202 */ /* 0x002fe20000000f00 */
[----:B0-----:R-:W-:Y:S01]  /*0310*/  UISETP.GE.AND UP0, UPT, UR4, 0x1, UPT ;  /* 0x000000010400788c */ /* 0x001fe2000bf06270 */
[----:B------:R-:W-:Y:S08]  /*0320*/  BAR.SYNC.DEFER_BLOCKING 0x0 ;  /* 0x0000000000007b1d */ /* 0x000ff00000010000 */
[----:B------:R-:W-:Y:S05]  /*0330*/  BRA.U !UP0, `(.L_x_111) ;  /* 0x0000000108c07547 */ /* 0x000fea000b800000 */
[----:B------:R-:W-:Y:S01]  /*0340*/  BSSY.RECONVERGENT B0, `(.L_x_111) ;  /* 0x000002f000007945 */ /* 0x000fe20003800200 */
[----:B------:R-:W-:Y:S01]  /*0350*/  CS2R R10, SRZ ;  /* 0x00000000000a7805 */ /* 0x000fe2000001ff00 */
[----:B------:R-:W0:Y:S06]  /*0360*/  LDCU UR5, c[0x0][0x360] ;  /* 0x00006c00ff0577ac */ /* 0x000e2c0008000800 */
.L_x_118:
[----:B------:R-:W-:-:S06]  /*0370*/  IMAD.WIDE.U32 R12, R11, 0x8, R8 ;  /* 0x000000080b0c7825 */ /* 0x000fcc00078e0008 */
[----:B------:R-:W2:Y:S02]  /*0380*/  LDG.E R13, desc[UR6][R12.64] ;  /* 0x000000060c0d7981 */ /* 0x000ea4000c1e1900 */
[----:B--2---:R-:W-:-:S13]  /*0390*/  LOP3.LUT P0, RZ, R13, 0x80000000, RZ, 0xc0, !PT ;  /* 0x800000000dff7812 */ /* 0x004fda000780c0ff */
[----:B------:R-:W-:Y:S05]  /*03a0*/  @P0 BRA `(.L_x_112) ;  /* 0x0000000000a00947 */ /* 0x000fea0003800000 */
[----:B------:R-:W1:Y:S01]  /*03b0*/  LDCU UR4, c[0x0][0x3a4] ;  /* 0x00007480ff0477ac */ /* 0x000e620008000800 */
[----:B------:R-:W-:Y:S01]  /*03c0*/  BSSY.RECONVERGENT B1, `(.L_x_113) ;  /* 0x0000023000017945 */ /* 0x000fe20003800200 */
[----:B-1----:R-:W-:-:S05]  /*03d0*/  IMAD.U32 R16, RZ, RZ, UR4 ;  /* 0x00000004ff107e24 */ /* 0x002fca000f8e00ff */
[----:B------:R-:W-:-:S13]  /*03e0*/  ISETP.GE.AND P0, PT, R0, R16, PT ;  /* 0x000000100000720c */ /* 0x000fda0003f06270 */
[----:B------:R-:W-:Y:S05]  /*03f0*/  @P0 BRA `(.L_x_114) ;  /* 0x00000000007c0947 */ /* 0x000fea0003800000 */
[----:B------:R-:W-:Y:S01]  /*0400*/  SHF.L.U32 R13, R13, 0x1, RZ ;  /* 0x000000010d0d7819 */ /* 0x000fe200000006ff */
[----:B------:R-:W1:Y:S03]  /*0410*/  LDC R16, c[0x0][0x3a4] ;  /* 0x0000e900ff107b82 */ /* 0x000e660000000800 */
[----:B------:R-:W-:-:S04]  /*0420*/  LOP3.LUT R13, R13, 0xfffffffe, RZ, 0xc0, !PT ;  /* 0xfffffffe0d0d7812 */ /* 0x000fc800078ec0ff */
[----:B------:R-:W-:-:S05]  /*0430*/  IADD3 R12, P0, PT, R6, R13, RZ ;  /* 0x0000000d060c7210 */ /* 0x000fca0007f1e0ff */
[----:B------:R-:W-:-:S05]  /*0440*/  IMAD.X R13, RZ, RZ, R7, P0 ;  /* 0x000000ffff0d7224 */ /* 0x000fca00000e0607 */
[----:B------:R-:W2:Y:S01]  /*0450*/  LDG.E.U16 R12, desc[UR6][R12.64] ;  /* 0x000000060c0c7981 */ /* 0x000ea2000c1e1500 */
[----:B------:R-:W-:Y:S01]  /*0460*/  IMAD.MOV.U32 R15, RZ, RZ, R0 ;  /* 0x000000ffff0f7224 */ /* 0x000fe200078e0000 */
[----:B--2---:R-:W-:-:S05]  /*0470*/  SHF.L.U32 R14, R12, 0x10, RZ ;  /* 0x000000100c0e7819 */ /* 0x004fca00000006ff */
[----:B------:R-:W-:-:S06]  /*0480*/  FADD.FTZ R14, -R14, 1 ;  /* 0x3f8000000e0e7421 */ /* 0x000fcc0000010100 */
[----:B------:R-:W2:Y:S02]  /*0490*/  F2F.BF16.F32 R14, R14 ;  /* 0x0000000e000e7304 */ /* 0x000ea40000202000 */
[----:B-12---:R-:W-:-:S07]  /*04a0*/  SHF.L.U32 R17, R14, 0x10, RZ ;  /* 0x000000100e117819 */ /* 0x006fce00000006ff */
.L_x_117:
[----:B------:R-:W-:-:S06]  /*04b0*/  IMAD.WIDE R12, R15, 0x2, R2 ;  /* 0x000000020f0c7825 */ /* 0x000fcc00078e0202 */
[----:B------:R-:W2:Y:S01]  /*04c0*/  LDG.E.U16 R12, desc[UR6][R12.64] ;  /* 0x000000060c0c7981 */ /* 0x000ea2000c1e1500 */
[----:B------:R-:W-:Y:S01]  /*04d0*/  MOV R19, R15 ;  /* 0x0000000f00137202 */ /* 0x000fe20000000f00 */
[----:B0-----:R-:W-:Y:S01]  /*04e0*/  VIADD R15, R15, UR5 ;  /* 0x000000050f0f7c36 */ /* 0x001fe20008000000 */
[----:B------:R-:W-:Y:S04]  /*04f0*/  BSSY.RECONVERGENT B2, `(.L_x_115) ;  /* 0x000000e000027945 */ /* 0x000fe80003800200 */
[----:B------:R-:W-:Y:S01]  /*0500*/  ISETP.GE.AND P0, PT, R15, R16, PT ;  /* 0x000000100f00720c */ /* 0x000fe20003f06270 */
[----:B--2---:R-:W-:-:S06]  /*0510*/  IMAD.U32 R14, R12, 0x10000, RZ ;  /* 0x000100000c0e7824 */ /* 0x004fcc00078e00ff */
[----:B------:R-:W0:Y:S02]  /*0520*/  F2I.FTZ.TRUNC.NTZ R14, R14 ;  /* 0x0000000e000e7305 */ /* 0x000e24000021f100 */
[----:B0-----:R-:W-:-:S13]  /*0530*/  ISETP.NE.AND P1, PT, R14, RZ, PT ;  /* 0x000000ff0e00720c */ /* 0x001fda0003f25270 */
[----:B------:R-:W-:Y:S05]  /*0540*/  @P1 BRA `(.L_x_116) ;  /* 0x0000000000201947 */ /* 0x000fea0003800000 */
[----:B------:R-:W-:-:S06]  /*0550*/  IMAD.WIDE R12, R19, 0x2, R6 ;  /* 0x00000002130c7825 */ /* 0x000fcc00078e0206 */
[----:B------:R-:W2:Y:S02]  /*0560*/  LDG.E.U16 R12, desc[UR6][R12.64] ;  /* 0x000000060c0c7981 */ /* 0x000ea4000c1e1500 */
[----:B--2---:R-:W-:-:S05]  /*0570*/  SHF.L.U32 R14, R12, 0x10, RZ ;  /* 0x000000100c0e7819 */ /* 0x004fca00000006ff */
[----:B------:R-:W-:-:S06]  /*0580*/  FADD.FTZ R14, R17, R14 ;  /* 0x0000000e110e7221 */ /* 0x000fcc0000010000 */
[----:B------:R-:W0:Y:S02]  /*0590*/  F2F.BF16.F32 R14, R14 ;  /* 0x0000000e000e7304 */ /* 0x000e240000202000 */
[----:B0-----:R-:W-:-:S05]  /*05a0*/  IMAD.U32 R19, R14, 0x10000, RZ ;  /* 0x000100000e137824 */ /* 0x001fca00078e00ff */
[----:B------:R-:W-:-:S13]  /*05b0*/  FSETP.GT.FTZ.AND P1, PT, R19, RZ, PT ;  /* 0x000000ff1300720b */ /* 0x000fda0003f34000 */
[----:B------:R-:W-:-:S07]  /*05c0*/  @P1 FADD.FTZ R10, R10, R19 ;  /* 0x000000130a0a1221 */ /* 0x000fce0000010000 */
.L_x_116:
[----:B------:R-:W-:Y:S05]  /*05d0*/  BSYNC.RECONVERGENT B2 ;  /* 0x0000000000027941 */ /* 0x000fea0003800200 */
.L_x_115:
[----:B------:R-:W-:Y:S05]  /*05e0*/  @!P0 BRA `(.L_x_117) ;  /* 0xfffffffc00b08947 */ /* 0x000fea000383ffff */
.L_x_114:
[----:B0-----:R-:W-:Y:S05]  /*05f0*/  BSYNC.RECONVERGENT B1 ;  /* 0x0000000000017941 */ /* 0x001fea0003800200 */
.L_x_113:
[----:B------:R-:W-:-:S04]  /*0600*/  IADD3 R11, PT, PT, R11, 0x1, RZ ;  /* 0x000000010b0b7810 */ /* 0x000fc80007ffe0ff */
[----:B------:R-:W-:-:S13]  /*0610*/  ISETP.NE.AND P0, PT, R11, R16, PT ;  /* 0x000000100b00720c */ /* 0x000fda0003f05270 */
[----:B------:R-:W-:Y:S05]  /*0620*/  @P0 BRA `(.L_x_118) ;  /* 0xfffffffc00500947 */ /* 0x000fea000383ffff */
.L_x_112:
[----:B0-----:R-:W-:Y:S05]  /*0630*/  BSYNC.RECONVERGENT B0 ;  /* 0x0000000000007941 */ /* 0x001fea0003800200 */
.L_x_111:
[----:B------:R-:W0:Y:S01]  /*0640*/  SHFL.DOWN PT, R3, R10, 0x10, 0x1f ;  /* 0x0a001f000a037f89 */ /* 0x000e2200000e0000 */
[----:B------:R-:W1:Y:S01]  /*0650*/  LDCU UR4, c[0x0][0x360] ;  /* 0x00006c00ff0477ac */ /* 0x000e620008000800 */
[----:B------:R-:W-:Y:S01]  /*0660*/  BAR.SYNC.DEFER_BLOCKING 0x0 ;  /* 0x0000000000007b1d */ /* 0x000fe20000010000 */
[----:B-1----:R-:W-:Y:S01]  /*0670*/  USHF.R.U32.HI UR4, URZ, 0x5, UR4 ;  /* 0x00000005ff047899 */ /* 0x002fe20008011604 */
[----:B0-----:R-:W-:-:S05]  /*0680*/  FADD.FTZ R3, R3, R10 ;  /* 0x0000000a03037221 */ /* 0x001fca0000010000 */
[----:B------:R-:W-:Y:S01]  /*0690*/  ISETP.GE.U32.AND P1, PT, R0, UR4, PT ;  /* 0x0000000400007c0c */ /* 0x000fe2000bf26070 */
[----:B------:R-:W0:-:S12]  /*06a0*/  SHFL.DOWN PT, R2, R3, 0x8, 0x1f ;  /* 0x09001f0003027f89 */ /* 0x000e1800000e0000 */
[----:B------:R-:W1:Y:S01]  /*06b0*/  @!P1 S2R R11, SR_CgaCtaId ;  /* 0x00000000000b9919 */ /* 0x000e620000008800 */
[----:B------:R-:W-:Y:S01]  /*06c0*/  @!P1 MOV R10, 0x400 ;  /* 0x00000400000a9802 */ /* 0x000fe20000000f00 */
[----:B0-----:R-:W-:Y:S01]  /*06d0*/  FADD.FTZ R6, R3, R2 ;  /* 0x0000000203067221 */ /* 0x001fe20000010000 */
[----:B------:R-:W-:-:S04]  /*06e0*/  LOP3.LUT P0, R2, R0, 0x1f, RZ, 0xc0, !PT ;  /* 0x0000001f00027812 */ /* 0x000fc8000780c0ff */
[----:B------:R-:W0:Y:S09]  /*06f0*/  SHFL.DOWN PT, R7, R6, 0x4, 0x1f ;  /* 0x08801f0006077f89 */ /* 0x000e3200000e0000 */
[----:B------:R-:W2:Y:S01]  /*0700*/  @!P0 S2R R9, SR_CgaCtaId ;  /* 0x0000000000098919 */ /* 0x000ea20000008800 */
[----:B-1----:R-:W-:Y:S01]  /*0710*/  @!P1 LEA R11, R11, R10, 0x18 ;  /* 0x0000000a0b0b9211 */ /* 0x002fe200078ec0ff */
[----:B0-----:R-:W-:Y:S01]  /*0720*/  FADD.FTZ R7, R6, R7 ;  /* 0x0000000706077221 */ /* 0x001fe20000010000 */
[----:B------:R-:W-:-:S04]  /*0730*/  @!P0 MOV R6, 0x400 ;  /* 0x0000040000068802 */ /* 0x000fc80000000f00 */
[----:B------:R-:W0:Y:S01]  /*0740*/  SHFL.DOWN PT, R8, R7, 0x2, 0x1f ;  /* 0x08401f0007087f89 */ /* 0x000e2200000e0000 */
[----:B--2---:R-:W-:-:S04]  /*0750*/  @!P0 LEA R9, R9, R6, 0x18 ;  /* 0x0000000609098211 */ /* 0x004fc800078ec0ff */
[----:B------:R-:W-:Y:S01]  /*0760*/  @!P0 LEA.HI R9, R0, R9, RZ, 0x1d ;  /* 0x0000000900098211 */ /* 0x000fe200078fe8ff */
[----:B0-----:R-:W-:-:S05]  /*0770*/  FADD.FTZ R8, R7, R8 ;  /* 0x0000000807087221 */ /* 0x001fca0000010000 */
[----:B------:R-:W0:Y:S02]  /*0780*/  SHFL.DOWN PT, R3, R8, 0x1, 0x1f ;  /* 0x08201f0008037f89 */ /* 0x000e2400000e0000 */
[----:B0-----:R-:W-:Y:S01]  /*0790*/  FADD.FTZ R6, R8, R3 ;  /* 0x0000000308067221 */ /* 0x001fe20000010000 */
[----:B------:R-:W-:Y:S02]  /*07a0*/  @!P1 IMAD R3, R2, 0x4, R11 ;  /* 0x0000000402039824 */ /* 0x000fe400078e020b */
[----:B------:R-:W-:Y:S02]  /*07b0*/  HFMA2 R2, -RZ, RZ, 0, 0 ;  /* 0x00000000ff027431 */ /* 0x000fe400000001ff */
[----:B------:R0:W-:Y:S01]  /*07c0*/  @!P0 STS [R9], R6 ;  /* 0x0000000609008388 */ /* 0x0001e20000000800 */
[----:B------:R-:W-:Y:S01]  /*07d0*/  BAR.SYNC.DEFER_BLOCKING 0x0 ;  /* 0x0000000000007b1d */ /* 0x000fe20000010000 */
[----:B------:R-:W-:-:S05]  /*07e0*/  ISETP.GT.U32.AND P0, PT, R0, 0x1f, PT ;  /* 0x0000001f0000780c */ /* 0x000fca0003f04070 */
[----:B------:R0:W1:Y:S08]  /*07f0*/  @!P1 LDS R2, [R3] ;  /* 0x0000000003029984 */ /* 0x0000700000000800 */
[----:B0-----:R-:W-:Y:S05]  /*0800*/  @P0 EXIT ;  /* 0x000000000000094d */ /* 0x001fea0003800000 */
[----:B-1----:R-:W0:Y:S01]  /*0810*/  SHFL.DOWN PT, R3, R2, 0x10, 0x1f ;  /* 0x0a001f0002037f89 */ /* 0x002e2200000e0000 */
[----:B------:R-:W-:Y:S01]  /*0820*/  ISETP.NE.AND P0, PT, R0, RZ, PT ;  /* 0x000000ff0000720c */ /* 0x000fe20003f05270 */
[----:B0-----:R-:W-:-:S05]  /*0830*/  FADD.FTZ R3, R3, R2 ;  /* 0x0000000203037221 */ /* 0x001fca0000010000 */
[----:B------:R-:W0:Y:S02]  /*0840*/  SHFL.DOWN PT, R6, R3, 0x8, 0x1f ;  /* 0x09001f0003067f89 */ /* 0x000e2400000e0000 */
[----:B0-----:R-:W-:-:S05]  /*0850*/  FADD.FTZ R6, R3, R6 ;  /* 0x0000000603067221 */ /* 0x001fca0000010000 */
[----:B------:R-:W0:Y:S02]  /*0860*/  SHFL.DOWN PT, R7, R6, 0x4, 0x1f ;  /* 0x08801f0006077f89 */ /* 0x000e2400000e0000 */
[----:B0-----:R-:W-:-:S05]  /*0870*/  FADD.FTZ R7, R6, R7 ;  /* 0x0000000706077221 */ /* 0x001fca0000010000 */
[----:B------:R-:W0:Y:S02]  /*0880*/  SHFL.DOWN PT, R8, R7, 0x2, 0x1f ;  /* 0x08401f0007087f89 */ /* 0x000e2400000e0000 */
[----:B0-----:R-:W-:-:S05]  /*0890*/  FADD.FTZ R8, R7, R8 ;  /* 0x0000000807087221 */ /* 0x001fca0000010000 */
[----:B------:R0:W1:Y:S01]  /*08a0*/  SHFL.DOWN PT, R9, R8, 0x1, 0x1f ;  /* 0x08201f0008097f89 */ /* 0x00006200000e0000 */
[----:B------:R-:W-:Y:S05]  /*08b0*/  @P0 EXIT ;  /* 0x000000000000094d */ /* 0x000fea0003800000 */
[----:B------:R-:W2:Y:S01]  /*08c0*/  LDCU.U8 UR4, c[0x0][0x3a8] ;  /* 0x00007500ff0477ac */ /* 0x000ea20008000000 */
[----:B-1----:R-:W-:Y:S01]  /*08d0*/  FADD.FTZ R9, R8, R9 ;  /* 0x0000000908097221 */ /* 0x002fe20000010000 */
[----:B--2---:R-:W-:-:S04]  /*08e0*/  UPRMT UR4, UR4, 0x8880, URZ ;  /* 0x0000888004047896 */ /* 0x004fc800080000ff */
[----:B------:R-:W-:-:S09]  /*08f0*/  UISETP.NE.AND UP0, UPT, UR4, URZ, UPT ;  /* 0x000000ff0400728c */ /* 0x000fd2000bf05270 */
[----:B------:R-:W-:Y:S05]  /*0900*/  BRA.U !UP0, `(.L_x_119) ;  /* 0x0000000108287547 */ /* 0x000fea000b800000 */
[----:B------:R-:W1:Y:S02]  /*0910*/  LDCU.64 UR4, c[0x0][0x3a0] ;  /* 0x00007400ff0477ac */ /* 0x000e640008000a00 */
[----:B-1----:R-:W-:Y:S02]  /*0920*/  I2FP.F32.S32 R0, UR5 ;  /* 0x0000000500007c45 */ /* 0x002fe40008201400 */
[----:B------:R-:W-:-:S04]  /*0930*/  I2FP.F32.S32 R3, UR4 ;  /* 0x0000000400037c45 */ /* 0x000fc80008201400 */
[----:B------:R-:W1:Y:S08]  /*0940*/  MUFU.RCP R0, R0 ;  /* 0x0000000000007308 */ /* 0x000e700000001000 */
[----:B------:R-:W2:Y:S01]  /*0950*/  MUFU.RCP R3, R3 ;  /* 0x0000000300037308 */ /* 0x000ea20000001000 */
[----:B-1----:R-:W-:-:S04]  /*0960*/  FMUL.FTZ R2, R9, R0 ;  /* 0x0000000009027220 */ /* 0x002fc80000410000 */
[----:B--2---:R-:W-:-:S05]  /*0970*/  FMUL.FTZ R2, R2, R3 ;  /* 0x0000000302027220 */ /* 0x004fca0000410000 */
[----:B------:R-:W-:-:S05]  /*0980*/  F2FP.BF16.F32.PACK_AB R2, RZ, R2 ;  /* 0x00000002ff02723e */ /* 0x000fca00000010ff */
[----:B------:R-:W-:Y:S01]  /*0990*/  STG.E.U16 desc[UR6][R4.64], R2 ;  /* 0x0000000204007986 */ /* 0x000fe2000c101506 */
[----:B------:R-:W-:Y:S05]  /*09a0*/  EXIT ;  /* 0x000000000000794d */ /* 0x000fea0003800000 */
.L_x_119:
[----:B------:R-:W1:Y:S02]  /*09b0*/  LDCU UR4, c[0x0][0x3a4] ;  /* 0x00007480ff0477ac */ /* 0x000e640008000800 */
[----:B-1----:R-:W-:-:S06]  /*09c0*/  I2FP.F32.S32 R2, UR4 ;  /* 0x0000000400027c45 */ /* 0x002fcc0008201400 */
[----:B------:R-:W1:Y:S02]  /*09d0*/  MUFU.RCP R2, R2 ;  /* 0x0000000200027308 */ /* 0x000e640000001000 */
[----:B-1----:R-:W-:-:S05]  /*09e0*/  FMUL.FTZ R0, R9, R2 ;  /* 0x0000000209007220 */ /* 0x002fca0000410000 */
[----:B------:R-:W-:-:S05]  /*09f0*/  F2FP.BF16.F32.PACK_AB R0, RZ, R0 ;  /* 0x00000000ff00723e */ /* 0x000fca00000010ff */
[----:B------:R-:W-:Y:S01]  /*0a00*/  STG.E.U16 desc[UR6][R4.64], R0 ;  /* 0x0000000004007986 */ /* 0x000fe2000c101506 */
[----:B------:R-:W-:Y:S05]  /*0a10*/  EXIT ;  /* 0x000000000000794d */ /* 0x000fea0003800000 */
.L_x_120:
        /* <DEDUP_REMOVED lines=14> */
.L_x_188:


//--------------------- .text._ZN2at6native61_GLOBAL__N__a41b8ba8_28_MultiLabelMarginCriterion_cu_26f6785b37multilabel_margin_loss_forward_kernelIN3c104HalfEfEEvPT_PKS5_PKlS6_iib --------------------------
	.section	.text._ZN2at6native61_GLOBAL__N__a41b8ba8_28_MultiLabelMarginCriterion_cu_26f6785b37multilabel_margin_loss_forward_kernelIN3c104HalfEfEEvPT_PKS5_PKlS6_iib,"ax",@progbits
	.align	128
.text._ZN2at6native61_GLOBAL__N__a41b8ba8_28_MultiLabelMarginCriterion_cu_26f6785b37multilabel_margin_loss_forward_kernelIN3c104HalfEfEEvPT_PKS5_PKlS6_iib:
        .type           _ZN2at6native61_GLOBAL__N__a41b8ba8_28_MultiLabelMarginCriterion_cu_26f6785b37multilabel_margin_loss_forward_kernelIN3c104HalfEfEEvPT_PKS5_PKlS6_iib,@function
        .size           _ZN2at6native61_GLOBAL__N__a41b8ba8_28_MultiLabelMarginCriterion_cu_26f6785b37multilabel_margin_loss_forward_kernelIN3c104HalfEfEEvPT_PKS5_PKlS6_iib,(.L_x_189 - _ZN2at6native61_GLOBAL__N__a41b8ba8_28_MultiLabelMarginCriterion_cu_26f6785b37multilabel_margin_loss_forward_kernelIN3c104HalfEfEEvPT_PKS5_PKlS6_iib)
        .other          _ZN2at6native61_GLOBAL__N__a41b8ba8_28_MultiLabelMarginCriterion_cu_26f6785b37multilabel_margin_loss_forward_kernelIN3c104HalfEfEEvPT_PKS5_PKlS6_iib,@"STO_CUDA_ENTRY STV_DEFAULT"
_ZN2at6native61_GLOBAL__N__a41b8ba8_28_MultiLabelMarginCriterion_cu_26f6785b37multilabel_margin_loss_forward_kernelIN3c104HalfEfEEvPT_PKS5_PKlS6_iib:
        /* <DEDUP_REMOVED lines=16> */
.L_x_123:
[----:B------:R-:W-:Y:S01]  /*0100*/  IMAD.WIDE R4, R15, 0x2, R2 ;  /* 0x000000020f047825 */ /* 0x000fe200078e0202 */
[----:B--2---:R-:W-:-:S04]  /*0110*/  IADD3 R15, PT, PT, R12, R15, RZ ;  /* 0x0000000f0c0f7210 */ /* 0x004fc80007ffe0ff */
[----:B-1----:R3:W-:Y:S01]  /*0120*/  STG.E.U16 desc[UR6][R4.64], RZ ;  /* 0x000000ff04007986 */ /* 0x0027e2000c101506 */
[----:B------:R-:W-:-:S13]  /*0130*/  ISETP.GE.AND P0, PT, R15, R14, PT ;  /* 0x0000000e0f00720c */ /* 0x000fda0003f06270 */
[----:B---3--:R-:W-:Y:S05]  /*0140*/  @!P0 BRA `(.L_x_123) ;  /* 0xfffffffc00ec8947 */ /* 0x008fea000383ffff */
.L_x_122:
[----:B-1----:R-:W-:Y:S05]  /*0150*/  BSYNC.RECONVERGENT B0 ;  /* 0x0000000000007941 */ /* 0x002fea0003800200 */
.L_x_121:
        /* <DEDUP_REMOVED lines=8> */
[----:B------:R-:W-:Y:S01]  /*01e0*/  IMAD.MOV.U32 R13, RZ, RZ, RZ ;  /* 0x000000ffff0d7224 */ /* 0x000fe200078e00ff */
[----:B------:R-:W0:Y:S01]  /*01f0*/  LDCU UR4, c[0x0][0x3a4] ;  /* 0x00007480ff0477ac */ /* 0x000e220008000800 */
[----:B------:R-:W-:-:S05]  /*0200*/  NOP ;  /* 0x0000000000007918 */ /* 0x000fca0000000000 */
.L_x_126:
[----:B-1----:R-:W-:-:S06]  /*0210*/  IMAD.WIDE.U32 R10, R13, 0x8, R8 ;  /* 0x000000080d0a7825 */ /* 0x002fcc00078e0008 */
[----:B------:R-:W2:Y:S02]  /*0220*/  LDG.E R11, desc[UR6][R10.64] ;  /* 0x000000060a0b7981 */ /* 0x000ea4000c1e1900 */
[----:B--2---:R-:W-:-:S13]  /*0230*/  LOP3.LUT P0, RZ, R11, 0x80000000, RZ, 0xc0, !PT ;  /* 0x800000000bff7812 */ /* 0x004fda000780c0ff */
[----:B------:R-:W-:Y:S05]  /*0240*/  @P0 BRA `(.L_x_125) ;  /* 0x0000000000240947 */ /* 0x000fea0003800000 */
[----:B------:R-:W-:Y:S01]  /*0250*/  SHF.L.U32 R11, R11, 0x1, RZ ;  /* 0x000000010b0b7819 */ /* 0x000fe200000006ff */
        /* <DEDUP_REMOVED lines=8> */
.L_x_125:
[----:B0-----:R-:W-:Y:S05]  /*02e0*/  BSYNC.RECONVERGENT B0 ;  /* 0x0000000000007941 */ /* 0x001fea0003800200 */
.L_x_124:
[----:B------:R-:W0:Y:S01]  /*02f0*/  LDCU UR4, c[0x0][0x3a4] ;  /* 0x00007480ff0477ac */ /* 0x000e220008000800 */
[----:B-1----:R-:W-:Y:S01]  /*0300*/  HFMA2 R10, -RZ, RZ, 0, 0 ;  /* 0x00000000ff0a7431 */ /* 0x002fe200000001ff */
[----:B0-----:R-:W-:Y:S01]  /*0310*/  UISETP.GE.AND UP0, UPT, UR4, 0x1, UPT ;  /* 0x000000010400788c */ /* 0x001fe2000bf06270 */
[----:B------:R-:W-:Y:S08]  /*0320*/  BAR.SYNC.DEFER_BLOCKING 0x0 ;  /* 0x0000000000007b1d */ /* 0x000ff00000010000 */
[----:B------:R-:W-:Y:S05]  /*0330*/  BRA.U !UP0, `(.L_x_127) ;  /* 0x0000000108c07547 */ /* 0x000fea000b800000 */
[----:B------:R-:W-:Y:S01]  /*0340*/  BSSY.RECONVERGENT B0, `(.L_x_127) ;  /* 0x000002f000007945 */ /* 0x000fe20003800200 */
[----:B------:R-:W-:Y:S01]  /*0350*/  CS2R R10, SRZ ;  /* 0x00000000000a7805 */ /* 0x000fe2000001ff00 */
[----:B------:R-:W0:Y:S06]  /*0360*/  LDCU UR5, c[0x0][0x360] ;  /* 0x00006c00ff0577ac */ /* 0x000e2c0008000800 */
.L_x_134:
        /* <DEDUP_REMOVED lines=14> */
[----:B------:R-:W2:Y:S02]  /*0450*/  LDG.E.U16 R13, desc[UR6][R14.64] ;  /* 0x000000060e0d7981 */ /* 0x000ea4000c1e1500 */
[----:B--2---:R-:W-:-:S05]  /*0460*/  HADD2.F32 R13, -RZ, R13.H0_H0 ;  /* 0x2000000dff0d7230 */ /* 0x004fca0000004100 */
[----:B------:R-:W-:-:S05]  /*0470*/  FADD.FTZ R13, -R13, 1 ;  /* 0x3f8000000d0d7421 */ /* 0x000fca0000010100 */
[----:B------:R-:W-:Y:S02]  /*0480*/  F2FP.F16.F32.PACK_AB R15, RZ, R13 ;  /* 0x0000000dff0f723e */ /* 0x000fe400000000ff */
[----:B------:R-:W-:-:S03]  /*0490*/  MOV R13, R0 ;  /* 0x00000000000d7202 */ /* 0x000fc60000000f00 */
[----:B-1----:R-:W-:-:S07]  /*04a0*/  HADD2.F32 R17, -RZ, R15.H0_H0 ;  /* 0x2000000fff117230 */ /* 0x002fce0000004100 */
.L_x_133:
[----:B------:R-:W-:-:S06]  /*04b0*/  IMAD.WIDE R14, R13, 0x2, R2 ;  /* 0x000000020d0e7825 */ /* 0x000fcc00078e0202 */
[----:B------:R-:W2:Y:S01]  /*04c0*/  LDG.E.U16 R14, desc[UR6][R14.64] ;  /* 0x000000060e0e7981 */ /* 0x000ea2000c1e1500 */
[----:B------:R-:W-:Y:S01]  /*04d0*/  IMAD.MOV.U32 R19, RZ, RZ, R13 ;  /* 0x000000ffff137224 */ /* 0x000fe200078e000d */
[----:B0-----:R-:W-:Y:S01]  /*04e0*/  IADD3 R13, PT, PT, R13, UR5, RZ ;  /* 0x000000050d0d7c10 */ /* 0x001fe2000fffe0ff */
[----:B------:R-:W-:Y:S03]  /*04f0*/  BSSY.RECONVERGENT B2, `(.L_x_131) ;  /* 0x000000e000027945 */ /* 0x000fe60003800200 */
[----:B------:R-:W-:Y:S01]  /*0500*/  ISETP.GE.AND P0, PT, R13, R12, PT ;  /* 0x0000000c0d00720c */ /* 0x000fe20003f06270 */
[----:B--2---:R-:W-:-:S06]  /*0510*/  HADD2.F32 R16, -RZ, R14.H0_H0 ;  /* 0x2000000eff107230 */ /* 0x004fcc0000004100 */
[----:B------:R-:W0:Y:S02]  /*0520*/  F2I.FTZ.TRUNC.NTZ R16, R16 ;  /* 0x0000001000107305 */ /* 0x000e24000021f100 */
[----:B0-----:R-:W-:-:S13]  /*0530*/  ISETP.NE.AND P1, PT, R16, RZ, PT ;  /* 0x000000ff1000720c */ /* 0x001fda0003f25270 */
[----:B------:R-:W-:Y:S05]  /*0540*/  @P1 BRA `(.L_x_132) ;  /* 0x0000000000201947 */ /* 0x000fea0003800000 */
[----:B------:R-:W-:-:S06]  /*0550*/  IMAD.WIDE R14, R19, 0x2, R6 ;  /* 0x00000002130e7825 */ /* 0x000fcc00078e0206 */
[----:B------:R-:W2:Y:S02]  /*0560*/  LDG.E.U16 R14, desc[UR6][R14.64] ;  /* 0x000000060e0e7981 */ /* 0x000ea4000c1e1500 */
[----:B--2---:R-:W-:-:S05]  /*0570*/  HADD2.F32 R16, -RZ, R14.H0_H0 ;  /* 0x2000000eff107230 */ /* 0x004fca0000004100 */
[----:B------:R-:W-:-:S05]  /*0580*/  FADD.FTZ R16, R17, R16 ;  /* 0x0000001011107221 */ /* 0x000fca0000010000 */
[----:B------:R-:W-:-:S05]  /*0590*/  F2FP.F16.F32.PACK_AB R16, RZ, R16 ;  /* 0x00000010ff10723e */ /* 0x000fca00000000ff */
[----:B------:R-:W-:-:S05]  /*05a0*/  HADD2.F32 R19, -RZ, R16.H0_H0 ;  /* 0x20000010ff137230 */ /* 0x000fca0000004100 */
[----:B------:R-:W-:-:S13]  /*05b0*/  FSETP.GT.FTZ.AND P1, PT, R19, RZ, PT ;  /* 0x000000ff1300720b */ /* 0x000fda0003f34000 */
[----:B------:R-:W-:-:S07]  /*05c0*/  @P1 FADD.FTZ R10, R10, R19 ;  /* 0x000000130a0a1221 */ /* 0x000fce0000010000 */
.L_x_132:
[----:B------:R-:W-:Y:S05]  /*05d0*/  BSYNC.RECONVERGENT B2 ;  /* 0x0000000000027941 */ /* 0x000fea0003800200 */
.L_x_131:
[----:B------:R-:W-:Y:S05]  /*05e0*/  @!P0 BRA `(.L_x_133) ;  /* 0xfffffffc00b08947 */ /* 0x000fea000383ffff */
.L_x_130:
[----:B0-----:R-:W-:Y:S05]  /*05f0*/  BSYNC.RECONVERGENT B1 ;  /* 0x0000000000017941 */ /* 0x001fea0003800200 */
.L_x_129:
[----:B------:R-:W-:-:S05]  /*0600*/  VIADD R11, R11, 0x1 ;  /* 0x000000010b0b7836 */ /* 0x000fca0000000000 */
[----:B------:R-:W-:-:S13]  /*0610*/  ISETP.NE.AND P0, PT, R11, R12, PT ;  /* 0x0000000c0b00720c */ /* 0x000fda0003f05270 */
[----:B------:R-:W-:Y:S05]  /*0620*/  @P0 BRA `(.L_x_134) ;  /* 0xfffffffc00500947 */ /* 0x000fea000383ffff */
.L_x_128:
[----:B0-----:R-:W-:Y:S05]  /*0630*/  BSYNC.RECONVERGENT B0 ;  /* 0x0000000000007941 */ /* 0x001fea0003800200 */
.L_x_127:
        /* <DEDUP_REMOVED lines=22> */
[----:B------:R-:W-:Y:S01]  /*07a0*/  @!P1 LEA R3, R2, R11, 0x2 ;  /* 0x0000000b02039211 */ /* 0x000fe200078e10ff */
[----:B------:R-:W-:-:S03]  /*07b0*/  IMAD.MOV.U32 R2, RZ, RZ, RZ ;  /* 0x000000ffff027224 */ /* 0x000fc600078e00ff */
        /* <DEDUP_REMOVED lines=28> */
[----:B------:R-:W-:-:S05]  /*0980*/  F2FP.F16.F32.PACK_AB R2, RZ, R2 ;  /* 0x00000002ff02723e */ /* 0x000fca00000000ff */
[----:B------:R-:W-:Y:S01]  /*0990*/  STG.E.U16 desc[UR6][R4.64], R2 ;  /* 0x0000000204007986 */ /* 0x000fe2000c101506 */
[----:B------:R-:W-:Y:S05]  /*09a0*/  EXIT ;  /* 0x000000000000794d */ /* 0x000fea0003800000 */
.L_x_135:
[----:B------:R-:W1:Y:S02]  /*09b0*/  LDCU UR4, c[0x0][0x3a4] ;  /* 0x00007480ff0477ac */ /* 0x000e640008000800 */
[----:B-1----:R-:W-:-:S06]  /*09c0*/  I2FP.F32.S32 R2, UR4 ;  /* 0x0000000400027c45 */ /* 0x002fcc0008201400 */
[----:B------:R-:W1:Y:S02]  /*09d0*/  MUFU.RCP R2, R2 ;  /* 0x0000000200027308 */ /* 0x000e640000001000 */
[----:B-1----:R-:W-:-:S05]  /*09e0*/  FMUL.FTZ R0, R9, R2 ;  /* 0x0000000209007220 */ /* 0x002fca0000410000 */
[----:B------:R-:W-:-:S05]  /*09f0*/  F2FP.F16.F32.PACK_AB R0, RZ, R0 ;  /* 0x00000000ff00723e */ /* 0x000fca00000000ff */
[----:B------:R-:W-:Y:S01]  /*0a00*/  STG.E.U16 desc[UR6][R4.64], R0 ;  /* 0x0000000004007986 */ /* 0x000fe2000c101506 */
[----:B------:R-:W-:Y:S05]  /*0a10*/  EXIT ;  /* 0x000000000000794d */ /* 0x000fea0003800000 */
.L_x_136:
        /* <DEDUP_REMOVED lines=14> */
.L_x_189:


//--------------------- .text._ZN2at6native61_GLOBAL__N__a41b8ba8_28_MultiLabelMarginCriterion_cu_26f6785b37multilabel_margin_loss_forward_kernelIffEEvPT_PKS3_PKlS4_iib --------------------------
	.section	.text._ZN2at6native61_GLOBAL__N__a41b8ba8_28_MultiLabelMarginCriterion_cu_26f6785b37multilabel_margin_loss_forward_kernelIffEEvPT_PKS3_PKlS4_iib,"ax",@progbits
	.align	128
.text._ZN2at6native61_GLOBAL__N__a41b8ba8_28_MultiLabelMarginCriterion_cu_26f6785b37multilabel_margin_loss_forward_kernelIffEEvPT_PKS3_PKlS4_iib:
        .type           _ZN2at6native61_GLOBAL__N__a41b8ba8_28_MultiLabelMarginCriterion_cu_26f6785b37multilabel_margin_loss_forward_kernelIffEEvPT_PKS3_PKlS4_iib,@function
        .size           _ZN2at6native61_GLOBAL__N__a41b8ba8_28_MultiLabelMarginCriterion_cu_26f6785b37multilabel_margin_loss_forward_kernelIffEEvPT_PKS3_PKlS4_iib,(.L_x_190 - _ZN2at6native61_GLOBAL__N__a41b8ba8_28_MultiLabelMarginCriterion_cu_26f6785b37multilabel_margin_loss_forward_kernelIffEEvPT_PKS3_PKlS4_iib)
        .other          _ZN2at6native61_GLOBAL__N__a41b8ba8_28_MultiLabelMarginCriterion_cu_26f6785b37multilabel_margin_loss_forward_kernelIffEEvPT_PKS3_PKlS4_iib,@"STO_CUDA_ENTRY STV_DEFAULT"
_ZN2at6native61_GLOBAL__N__a41b8ba8_28_MultiLabelMarginCriterion_cu_26f6785b37multilabel_margin_loss_forward_kernelIffEEvPT_PKS3_PKlS4_iib:
        /* <DEDUP_REMOVED lines=16> */
.L_x_139:
[----:B------:R-:W-:-:S04]  /*0100*/  IMAD.WIDE R4, R15, 0x4, R2 ;  /* 0x000000040f047825 */ /* 0x000fc800078e0202 */
[----:B--2---:R-:W-:Y:S01]  /*0110*/  IMAD.IADD R15, R12, 0x1, R15 ;  /* 0x000000010c0f7824 */ /* 0x004fe200078e020f */
[----:B-1----:R3:W-:Y:S04]  /*0120*/  STG.E desc[UR6][R4.64], RZ ;  /* 0x000000ff04007986 */ /* 0x0027e8000c101906 */
[----:B------:R-:W-:-:S13]  /*0130*/  ISETP.GE.AND P0, PT, R15, R14, PT ;  /* 0x0000000e0f00720c */ /* 0x000fda0003f06270 */
[----:B---3--:R-:W-:Y:S05]  /*0140*/  @!P0 BRA `(.L_x_139) ;  /* 0xfffffffc00ec8947 */ /* 0x008fea000383ffff */
.L_x_138:
[----:B-1----:R-:W-:Y:S05]  /*0150*/  BSYNC.RECONVERGENT B0 ;  /* 0x0000000000007941 */ /* 0x002fea0003800200 */
.L_x_137:
        /* <DEDUP_REMOVED lines=11> */
.L_x_142:
[----:B-1----:R-:W-:-:S06]  /*0210*/  IMAD.WIDE.U32 R10, R13, 0x8, R8 ;  /* 0x000000080d0a7825 */ /* 0x002fcc00078e0008 */
[----:B------:R-:W2:Y:S02]  /*0220*/  LDG.E.64 R10, desc[UR6][R10.64] ;  /* 0x000000060a0a7981 */ /* 0x000ea4000c1e1b00 */
[----:B--2---:R-:W-:-:S13]  /*0230*/  LOP3.LUT P0, RZ, R10, 0x80000000, RZ, 0xc0, !PT ;  /* 0x800000000aff7812 */ /* 0x004fda000780c0ff */
[----:B------:R-:W-:Y:S05]  /*0240*/  @P0 BRA `(.L_x_141) ;  /* 0x00000000002c0947 */ /* 0x000fea0003800000 */
[C---:B------:R-:W-:Y:S01]  /*0250*/  IMAD.SHL.U32 R12, R10.reuse, 0x4, RZ ;  /* 0x000000040a0c7824 */ /* 0x040fe200078e00ff */
[----:B------:R-:W-:Y:S01]  /*0260*/  SHF.L.U64.HI R15, R10, 0x2, R11 ;  /* 0x000000020a0f7819 */ /* 0x000fe2000001020b */
[----:B------:R-:W-:-:S03]  /*0270*/  VIADD R13, R13, 0x1 ;  /* 0x000000010d0d7836 */ /* 0x000fc60000000000 */
[----:B------:R-:W-:Y:S02]  /*0280*/  LOP3.LUT R11, R12, 0xfffffffc, RZ, 0xc0, !PT ;  /* 0xfffffffc0c0b7812 */ /* 0x000fe400078ec0ff */
[----:B------:R-:W-:Y:S02]  /*0290*/  LOP3.LUT R15, R15, 0x1, RZ, 0xc0, !PT ;  /* 0x000000010f0f7812 */ /* 0x000fe400078ec0ff */
[----:B------:R-:W-:-:S05]  /*02a0*/  IADD3 R10, P0, PT, R2, R11, RZ ;  /* 0x0000000b020a7210 */ /* 0x000fca0007f1e0ff */
[----:B------:R-:W-:Y:S01]  /*02b0*/  IMAD.X R11, R3, 0x1, R15, P0 ;  /* 0x00000001030b7824 */ /* 0x000fe200000e060f */
[----:B------:R-:W-:Y:S02]  /*02c0*/  MOV R15, 0x3f800000 ;  /* 0x3f800000000f7802 */ /* 0x000fe40000000f00 */
[----:B0-----:R-:W-:-:S03]  /*02d0*/  ISETP.NE.AND P0, PT, R13, UR4, PT ;  /* 0x000000040d007c0c */ /* 0x001fc6000bf05270 */
[----:B------:R1:W-:Y:S10]  /*02e0*/  STG.E desc[UR6][R10.64], R15 ;  /* 0x0000000f0a007986 */ /* 0x0003f4000c101906 */
[----:B------:R-:W-:Y:S05]  /*02f0*/  @P0 BRA `(.L_x_142) ;  /* 0xfffffffc00c40947 */ /* 0x000fea000383ffff */
.L_x_141:
[----:B0-----:R-:W-:Y:S05]  /*0300*/  BSYNC.RECONVERGENT B0 ;  /* 0x0000000000007941 */ /* 0x001fea0003800200 */
.L_x_140:
[----:B------:R-:W0:Y:S01]  /*0310*/  LDCU UR4, c[0x0][0x3a4] ;  /* 0x00007480ff0477ac */ /* 0x000e220008000800 */
[----:B-1----:R-:W-:Y:S01]  /*0320*/  IMAD.MOV.U32 R10, RZ, RZ, RZ ;  /* 0x000000ffff0a7224 */ /* 0x002fe200078e00ff */
[----:B0-----:R-:W-:Y:S01]  /*0330*/  UISETP.GE.AND UP0, UPT, UR4, 0x1, UPT ;  /* 0x000000010400788c */ /* 0x001fe2000bf06270 */
[----:B------:R-:W-:Y:S08]  /*0340*/  BAR.SYNC.DEFER_BLOCKING 0x0 ;  /* 0x0000000000007b1d */ /* 0x000ff00000010000 */
[----:B------:R-:W-:Y:S05]  /*0350*/  BRA.U !UP0, `(.L_x_143) ;  /* 0x0000000108a07547 */ /* 0x000fea000b800000 */
[----:B------:R-:W-:Y:S01]  /*0360*/  BSSY.RECONVERGENT B0, `(.L_x_143) ;  /* 0x0000027000007945 */ /* 0x000fe20003800200 */
[----:B------:R-:W-:Y:S01]  /*0370*/  CS2R R10, SRZ ;  /* 0x00000000000a7805 */ /* 0x000fe2000001ff00 */
[----:B------:R-:W0:Y:S06]  /*0380*/  LDCU UR5, c[0x0][0x360] ;  /* 0x00006c00ff0577ac */ /* 0x000e2c0008000800 */
.L_x_150:
[----:B------:R-:W-:-:S06]  /*0390*/  IMAD.WIDE.U32 R12, R11, 0x8, R8 ;  /* 0x000000080b0c7825 */ /* 0x000fcc00078e0008 */
[----:B------:R-:W2:Y:S02]  /*03a0*/  LDG.E R13, desc[UR6][R12.64] ;  /* 0x000000060c0d7981 */ /* 0x000ea4000c1e1900 */
[----:B--2---:R-:W-:-:S13]  /*03b0*/  LOP3.LUT P0, RZ, R13, 0x80000000, RZ, 0xc0, !PT ;  /* 0x800000000dff7812 */ /* 0x004fda000780c0ff */
[----:B------:R-:W-:Y:S05]  /*03c0*/  @P0 BRA `(.L_x_144) ;  /* 0x0000000000800947 */ /* 0x000fea0003800000 */
[----:B------:R-:W1:Y:S01]  /*03d0*/  LDCU UR4, c[0x0][0x3a4] ;  /* 0x00007480ff0477ac */ /* 0x000e620008000800 */
[----:B------:R-:W-:Y:S01]  /*03e0*/  BSSY.RECONVERGENT B1, `(.L_x_145) ;  /* 0x000001b000017945 */ /* 0x000fe20003800200 */
[----:B-1----:R-:W-:-:S04]  /*03f0*/  MOV R16, UR4 ;  /* 0x0000000400107c02 */ /* 0x002fc80008000f00 */
[----:B------:R-:W-:-:S13]  /*0400*/  ISETP.GE.AND P0, PT, R0, R16, PT ;  /* 0x000000100000720c */ /* 0x000fda0003f06270 */
[----:B------:R-:W-:Y:S05]  /*0410*/  @P0 BRA `(.L_x_146) ;  /* 0x00000000005c0947 */ /* 0x000fea0003800000 */
[----:B------:R-:W-:Y:S01]  /*0420*/  LOP3.LUT R13, R13, 0x7fffffff, RZ, 0xc0, !PT ;  /* 0x7fffffff0d0d7812 */ /* 0x000fe200078ec0ff */
[----:B------:R-:W1:Y:S03]  /*0430*/  LDC R16, c[0x0][0x3a4] ;  /* 0x0000e900ff107b82 */ /* 0x000e660000000800 */
[----:B------:R-:W-:-:S04]  /*0440*/  LEA R12, P0, R13, R6, 0x2 ;  /* 0x000000060d0c7211 */ /* 0x000fc800078010ff */
[----:B------:R-:W-:-:S05]  /*0450*/  LEA.HI.X R13, R13, R7, RZ, 0x2, P0 ;  /* 0x000000070d0d7211 */ /* 0x000fca00000f14ff */
[----:B------:R-:W2:Y:S01]  /*0460*/  LDG.E R12, desc[UR6][R12.64] ;  /* 0x000000060c0c7981 */ /* 0x000ea2000c1e1900 */
[----:B------:R-:W-:Y:S02]  /*0470*/  IMAD.MOV.U32 R15, RZ, RZ, R0 ;  /* 0x000000ffff0f7224 */ /* 0x000fe400078e0000 */
[----:B-12---:R-:W-:-:S07]  /*0480*/  FADD.FTZ R19, -R12, 1 ;  /* 0x3f8000000c137421 */ /* 0x006fce0000010100 */
.L_x_149:
[----:B------:R-:W-:-:S06]  /*0490*/  IMAD.WIDE R12, R15, 0x4, R2 ;  /* 0x000000040f0c7825 */ /* 0x000fcc00078e0202 */
[----:B------:R-:W2:Y:S01]  /*04a0*/  LDG.E R12, desc[UR6][R12.64] ;  /* 0x000000060c0c7981 */ /* 0x000ea2000c1e1900 */
[----:B------:R-:W-:Y:S01]  /*04b0*/  MOV R17, R15 ;  /* 0x0000000f00117202 */ /* 0x000fe20000000f00 */
[----:B0-----:R-:W-:Y:S01]  /*04c0*/  VIADD R15, R15, UR5 ;  /* 0x000000050f0f7c36 */ /* 0x001fe20008000000 */
[----:B------:R-:W-:Y:S04]  /*04d0*/  BSSY.RECONVERGENT B2, `(.L_x_147) ;  /* 0x000000a000027945 */ /* 0x000fe80003800200 */
[----:B------:R-:W-:Y:S01]  /*04e0*/  ISETP.GE.AND P0, PT, R15, R16, PT ;  /* 0x000000100f00720c */ /* 0x000fe20003f06270 */
[----:B--2---:R-:W0:Y:S02]  /*04f0*/  F2I.FTZ.TRUNC.NTZ R14, R12 ;  /* 0x0000000c000e7305 */ /* 0x004e24000021f100 */
[----:B0-----:R-:W-:-:S13]  /*0500*/  ISETP.NE.AND P1, PT, R14, RZ, PT ;  /* 0x000000ff0e00720c */ /* 0x001fda0003f25270 */
[----:B------:R-:W-:Y:S05]  /*0510*/  @P1 BRA `(.L_x_148) ;  /* 0x0000000000141947 */ /* 0x000fea0003800000 */
[----:B------:R-:W-:-:S06]  /*0520*/  IMAD.WIDE R12, R17, 0x4, R6 ;  /* 0x00000004110c7825 */ /* 0x000fcc00078e0206 */
[----:B------:R-:W2:Y:S02]  /*0530*/  LDG.E R12, desc[UR6][R12.64] ;  /* 0x000000060c0c7981 */ /* 0x000ea4000c1e1900 */
[----:B--2---:R-:W-:-:S05]  /*0540*/  FADD.FTZ R17, R19, R12 ;  /* 0x0000000c13117221 */ /* 0x004fca0000010000 */
[----:B------:R-:W-:-:S13]  /*0550*/  FSETP.GT.FTZ.AND P1, PT, R17, RZ, PT ;  /* 0x000000ff1100720b */ /* 0x000fda0003f34000 */
[----:B------:R-:W-:-:S07]  /*0560*/  @P1 FADD.FTZ R10, R10, R17 ;  /* 0x000000110a0a1221 */ /* 0x000fce0000010000 */
.L_x_148:
[----:B------:R-:W-:Y:S05]  /*0570*/  BSYNC.RECONVERGENT B2 ;  /* 0x0000000000027941 */ /* 0x000fea0003800200 */
.L_x_147:
[----:B------:R-:W-:Y:S05]  /*0580*/  @!P0 BRA `(.L_x_149) ;  /* 0xfffffffc00c08947 */ /* 0x000fea000383ffff */
.L_x_146:
[----:B0-----:R-:W-:Y:S05]  /*0590*/  BSYNC.RECONVERGENT B1 ;  /* 0x0000000000017941 */ /* 0x001fea0003800200 */
.L_x_145:
[----:B------:R-:W-:-:S04]  /*05a0*/  IADD3 R11, PT, PT, R11, 0x1, RZ ;  /* 0x000000010b0b7810 */ /* 0x000fc80007ffe0ff */
[----:B------:R-:W-:-:S13]  /*05b0*/  ISETP.NE.AND P0, PT, R11, R16, PT ;  /* 0x000000100b00720c */ /* 0x000fda0003f05270 */
[----:B------:R-:W-:Y:S05]  /*05c0*/  @P0 BRA `(.L_x_150) ;  /* 0xfffffffc00700947 */ /* 0x000fea000383ffff */
.L_x_144:
[----:B0-----:R-:W-:Y:S05]  /*05d0*/  BSYNC.RECONVERGENT B0 ;  /* 0x0000000000007941 */ /* 0x001fea0003800200 */
.L_x_143:
        /* <DEDUP_REMOVED lines=52> */
[----:B------:R-:W-:Y:S01]  /*0920*/  STG.E desc[UR6][R4.64], R7 ;  /* 0x0000000704007986 */ /* 0x000fe2000c101906 */
[----:B------:R-:W-:Y:S05]  /*0930*/  EXIT ;  /* 0x000000000000794d */ /* 0x000fea0003800000 */
.L_x_151:
[----:B------:R-:W1:Y:S02]  /*0940*/  LDCU UR4, c[0x0][0x3a4] ;  /* 0x00007480ff0477ac */ /* 0x000e640008000800 */
[----:B-1----:R-:W-:-:S06]  /*0950*/  I2FP.F32.S32 R0, UR4 ;  /* 0x0000000400007c45 */ /* 0x002fcc0008201400 */
[----:B------:R-:W1:Y:S02]  /*0960*/  MUFU.RCP R0, R0 ;  /* 0x0000000000007308 */ /* 0x000e640000001000 */
[----:B-1----:R-:W-:-:S05]  /*0970*/  FMUL.FTZ R9, R9, R0 ;  /* 0x0000000009097220 */ /* 0x002fca0000410000 */
[----:B------:R-:W-:Y:S01]  /*0980*/  STG.E desc[UR6][R4.64], R9 ;  /* 0x0000000904007986 */ /* 0x000fe2000c101906 */
[----:B------:R-:W-:Y:S05]  /*0990*/  EXIT ;  /* 0x000000000000794d */ /* 0x000fea0003800000 */
.L_x_152:
        /* <DEDUP_REMOVED lines=14> */
.L_x_190:


//--------------------- .text._ZN2at6native61_GLOBAL__N__a41b8ba8_28_MultiLabelMarginCriterion_cu_26f6785b37multilabel_margin_loss_forward_kernelIddEEvPT_PKS3_PKlS4_iib --------------------------
	.section	.text._ZN2at6native61_GLOBAL__N__a41b8ba8_28_MultiLabelMarginCriterion_cu_26f6785b37multilabel_margin_loss_forward_kernelIddEEvPT_PKS3_PKlS4_iib,"ax",@progbits
	.align	128
.text._ZN2at6native61_GLOBAL__N__a41b8ba8_28_MultiLabelMarginCriterion_cu_26f6785b37multilabel_margin_loss_forward_kernelIddEEvPT_PKS3_PKlS4_iib:
        .type           _ZN2at6native61_GLOBAL__N__a41b8ba8_28_MultiLabelMarginCriterion_cu_26f6785b37multilabel_margin_loss_forward_kernelIddEEvPT_PKS3_PKlS4_iib,@function
        .size           _ZN2at6native61_GLOBAL__N__a41b8ba8_28_MultiLabelMarginCriterion_cu_26f6785b37multilabel_margin_loss_forward_kernelIddEEvPT_PKS3_PKlS4_iib,(.L_x_191 - _ZN2at6native61_GLOBAL__N__a41b8ba8_28_MultiLabelMarginCriterion_cu_26f6785b37multilabel_margin_loss_forward_kernelIddEEvPT_PKS3_PKlS4_iib)
        .other          _ZN2at6native61_GLOBAL__N__a41b8ba8_28_MultiLabelMarginCriterion_cu_26f6785b37multilabel_margin_loss_forward_kernelIddEEvPT_PKS3_PKlS4_iib,@"STO_CUDA_ENTRY STV_DEFAULT"
_ZN2at6native61_GLOBAL__N__a41b8ba8_28_MultiLabelMarginCriterion_cu_26f6785b37multilabel_margin_loss_forward_kernelIddEEvPT_PKS3_PKlS4_iib:
        /* <DEDUP_REMOVED lines=16> */
.L_x_155:
[----:B------:R-:W-:-:S04]  /*0100*/  IMAD.WIDE R4, R15, 0x8, R2 ;  /* 0x000000080f047825 */ /* 0x000fc800078e0202 */
[----:B--2---:R-:W-:Y:S01]  /*0110*/  IMAD.IADD R15, R12, 0x1, R15 ;  /* 0x000000010c0f7824 */ /* 0x004fe200078e020f */
[----:B-1----:R3:W-:Y:S04]  /*0120*/  STG.E.64 desc[UR6][R4.64], RZ ;  /* 0x000000ff04007986 */ /* 0x0027e8000c101b06 */
[----:B------:R-:W-:-:S13]  /*0130*/  ISETP.GE.AND P0, PT, R15, R14, PT ;  /* 0x0000000e0f00720c */ /* 0x000fda0003f06270 */
[----:B---3--:R-:W-:Y:S05]  /*0140*/  @!P0 BRA `(.L_x_155) ;  /* 0xfffffffc00ec8947 */ /* 0x008fea000383ffff */
.L_x_154:
[----:B-1----:R-:W-:Y:S05]  /*0150*/  BSYNC.RECONVERGENT B0 ;  /* 0x0000000000007941 */ /* 0x002fea0003800200 */
.L_x_153:
[----:B------:R-:W-:Y:S01]  /*0160*/  BAR.SYNC.DEFER_BLOCKING 0x0 ;  /* 0x0000000000007b1d */ /* 0x000fe20000010000 */
[----:B------:R-:W-:Y:S01]  /*0170*/  ISETP.GE.AND P0, PT, R14, 0x1, PT ;  /* 0x000000010e00780c */ /* 0x000fe20003f06270 */
[----:B------:R-:W-:-:S03]  /*0180*/  IMAD.WIDE R4, R13, 0x8, R8 ;  /* 0x000000080d047825 */ /* 0x000fc600078e0208 */
[----:B------:R-:W-:Y:S01]  /*0190*/  ISETP.NE.OR P0, PT, R0, RZ, !P0 ;  /* 0x000000ff0000720c */ /* 0x000fe20004705670 */
[----:B------:R-:W-:Y:S01]  /*01a0*/  BSSY.RECONVERGENT B0, `(.L_x_156) ;  /* 0x0000017000007945 */ /* 0x000fe20003800200 */
[----:B----4-:R-:W-:-:S04]  /*01b0*/  IMAD.WIDE.U32 R6, R17, 0x8, R6 ;  /* 0x0000000811067825 */ /* 0x010fc800078e0006 */
[----:B0-----:R-:W-:-:S07]  /*01c0*/  IMAD.WIDE R8, R13, 0x8, R10 ;  /* 0x000000080d087825 */ /* 0x001fce00078e020a */
[----:B------:R-:W-:Y:S05]  /*01d0*/  @P0 BRA `(.L_x_157) ;  /* 0x00000000004c0947 */ /* 0x000fea0003800000 */
[----:B------:R-:W-:Y:S01]  /*01e0*/  IMAD.MOV.U32 R15, RZ, RZ, RZ ;  /* 0x000000ffff0f7224 */ /* 0x000fe200078e00ff */
[----:B------:R-:W0:Y:S01]  /*01f0*/  LDCU UR4, c[0x0][0x3a4] ;  /* 0x00007480ff0477ac */ /* 0x000e220008000800 */
[----:B------:R-:W-:-:S05]  /*0200*/  NOP ;  /* 0x0000000000007918 */ /* 0x000fca0000000000 */
.L_x_158:
[----:B-1----:R-:W-:-:S06]  /*0210*/  IMAD.WIDE.U32 R10, R15, 0x8, R8 ;  /* 0x000000080f0a7825 */ /* 0x002fcc00078e0008 */
[----:B------:R-:W2:Y:S02]  /*0220*/  LDG.E.64 R10, desc[UR6][R10.64] ;  /* 0x000000060a0a7981 */ /* 0x000ea4000c1e1b00 */
[----:B--2---:R-:W-:-:S13]  /*0230*/  LOP3.LUT P0, RZ, R10, 0x80000000, RZ, 0xc0, !PT ;  /* 0x800000000aff7812 */ /* 0x004fda000780c0ff */
[----:B------:R-:W-:Y:S05]  /*0240*/  @P0 BRA `(.L_x_157) ;  /* 0x0000000000300947 */ /* 0x000fea0003800000 */
[C---:B------:R-:W-:Y:S01]  /*0250*/  IMAD.SHL.U32 R12, R10.reuse, 0x8, RZ ;  /* 0x000000080a0c7824 */ /* 0x040fe200078e00ff */
[----:B------:R-:W-:Y:S01]  /*0260*/  SHF.L.U64.HI R13, R10, 0x3, R11 ;  /* 0x000000030a0d7819 */ /* 0x000fe2000001020b */
[----:B------:R-:W-:-:S03]  /*0270*/  VIADD R15, R15, 0x1 ;  /* 0x000000010f0f7836 */ /* 0x000fc60000000000 */
[----:B------:R-:W-:Y:S01]  /*0280*/  LOP3.LUT R11, R12, 0xfffffff8, RZ, 0xc0, !PT ;  /* 0xfffffff80c0b7812 */ /* 0x000fe200078ec0ff */
[----:B------:R-:W-:Y:S01]  /*0290*/  IMAD.MOV.U32 R12, RZ, RZ, 0x0 ;  /* 0x00000000ff0c7424 */ /* 0x000fe200078e00ff */
[----:B------:R-:W-:Y:S02]  /*02a0*/  LOP3.LUT R13, R13, 0x3, RZ, 0xc0, !PT ;  /* 0x000000030d0d7812 */ /* 0x000fe400078ec0ff */
[----:B------:R-:W-:-:S05]  /*02b0*/  IADD3 R10, P0, PT, R2, R11, RZ ;  /* 0x0000000b020a7210 */ /* 0x000fca0007f1e0ff */
[----:B------:R-:W-:Y:S01]  /*02c0*/  IMAD.X R11, R3, 0x1, R13, P0 ;  /* 0x00000001030b7824 */ /* 0x000fe200000e060d */
[----:B0-----:R-:W-:Y:S01]  /*02d0*/  ISETP.NE.AND P0, PT, R15, UR4, PT ;  /* 0x000000040f007c0c */ /* 0x001fe2000bf05270 */
[----:B------:R-:W-:-:S05]  /*02e0*/  IMAD.MOV.U32 R13, RZ, RZ, 0x3ff00000 ;  /* 0x3ff00000ff0d7424 */ /* 0x000fca00078e00ff */
[----:B------:R1:W-:Y:S07]  /*02f0*/  STG.E.64 desc[UR6][R10.64], R12 ;  /* 0x0000000c0a007986 */ /* 0x0003ee000c101b06 */
[----:B------:R-:W-:Y:S05]  /*0300*/  @P0 BRA `(.L_x_158) ;  /* 0xfffffffc00c00947 */ /* 0x000fea000383ffff */
.L_x_157:
[----:B0-----:R-:W-:Y:S05]  /*0310*/  BSYNC.RECONVERGENT B0 ;  /* 0x0000000000007941 */ /* 0x001fea0003800200 */
.L_x_156:
[----:B------:R-:W0:Y:S01]  /*0320*/  LDCU UR4, c[0x0][0x3a4] ;  /* 0x00007480ff0477ac */ /* 0x000e220008000800 */
[----:B-1----:R-:W-:Y:S01]  /*0330*/  CS2R R10, SRZ ;  /* 0x00000000000a7805 */ /* 0x002fe2000001ff00 */
[----:B0-----:R-:W-:Y:S01]  /*0340*/  UISETP.GE.AND UP0, UPT, UR4, 0x1, UPT ;  /* 0x000000010400788c */ /* 0x001fe2000bf06270 */
[----:B------:R-:W-:Y:S08]  /*0350*/  BAR.SYNC.DEFER_BLOCKING 0x0 ;  /* 0x0000000000007b1d */ /* 0x000ff00000010000 */
[----:B------:R-:W-:Y:S05]  /*0360*/  BRA.U !UP0, `(.L_x_159) ;  /* 0x0000000108cc7547 */ /* 0x000fea000b800000 */
[----:B------:R-:W-:Y:S01]  /*0370*/  BSSY.RECONVERGENT B0, `(.L_x_159) ;  /* 0x0000032000007945 */ /* 0x000fe20003800200 */
[----:B------:R-:W-:Y:S01]  /*0380*/  IMAD.MOV.U32 R15, RZ, RZ, RZ ;  /* 0x000000ffff0f7224 */ /* 0x000fe200078e00ff */
[----:B------:R-:W-:Y:S01]  /*0390*/  CS2R R10, SRZ ;  /* 0x00000000000a7805 */ /* 0x000fe2000001ff00 */
[----:B------:R-:W0:Y:S06]  /*03a0*/  LDCU UR5, c[0x0][0x360] ;  /* 0x00006c00ff0577ac */ /* 0x000e2c0008000800 */
.L_x_166:
[----:B--2---:R-:W-:-:S06]  /*03b0*/  IMAD.WIDE.U32 R12, R15, 0x8, R8 ;  /* 0x000000080f0c7825 */ /* 0x004fcc00078e0008 */
        /* <DEDUP_REMOVED lines=8> */
[----:B------:R-:W-:Y:S01]  /*0440*/  LOP3.LUT R13, R13, 0x7fffffff, RZ, 0xc0, !PT ;  /* 0x7fffffff0d0d7812 */ /* 0x000fe200078ec0ff */
[----:B------:R-:W1:Y:S03]  /*0450*/  LDC R14, c[0x0][0x3a4] ;  /* 0x0000e900ff0e7b82 */ /* 0x000e660000000800 */
[----:B------:R-:W-:-:S04]  /*0460*/  LEA R18, P0, R13, R4, 0x3 ;  /* 0x000000040d127211 */ /* 0x000fc800078018ff */
[----:B------:R-:W-:-:S05]  /*0470*/  LEA.HI.X R19, R13, R5, RZ, 0x3, P0 ;  /* 0x000000050d137211 */ /* 0x000fca00000f1cff */
[----:B------:R-:W2:Y:S01]  /*0480*/  LDG.E.64 R12, desc[UR6][R18.64] ;  /* 0x00000006120c7981 */ /* 0x000ea2000c1e1b00 */
[----:B------:R-:W-:Y:S01]  /*0490*/  IMAD.MOV.U32 R17, RZ, RZ, R0 ;  /* 0x000000ffff117224 */ /* 0x000fe200078e0000 */
[----:B-12---:R-:W2:Y:S06]  /*04a0*/  DADD R12, -R12, 1 ;  /* 0x3ff000000c0c7429 */ /* 0x006eac0000000100 */
.L_x_165:
[----:B------:R-:W-:-:S06]  /*04b0*/  IMAD.WIDE R18, R17, 0x8, R2 ;  /* 0x0000000811127825 */ /* 0x000fcc00078e0202 */
[----:B------:R-:W3:Y:S01]  /*04c0*/  LDG.E.64 R18, desc[UR6][R18.64] ;  /* 0x0000000612127981 */ /* 0x000ee2000c1e1b00 */
[----:B------:R-:W-:Y:S01]  /*04d0*/  IMAD.MOV.U32 R21, RZ, RZ, R17 ;  /* 0x000000ffff157224 */ /* 0x000fe200078e0011 */
[----:B------:R-:W-:Y:S01]  /*04e0*/  BSSY.RECONVERGENT B2, `(.L_x_163) ;  /* 0x0000015000027945 */ /* 0x000fe20003800200 */
[----:B0-----:R-:W-:-:S05]  /*04f0*/  VIADD R17, R17, UR5 ;  /* 0x0000000511117c36 */ /* 0x001fca0008000000 */
[----:B------:R-:W-:Y:S01]  /*0500*/  ISETP.GE.AND P1, PT, R17, R14, PT ;  /* 0x0000000e1100720c */ /* 0x000fe20003f26270 */
[----:B---3--:R-:W0:Y:S02]  /*0510*/  F2I.F64.TRUNC R16, R18 ;  /* 0x0000001200107311 */ /* 0x008e24000030d100 */
[----:B0-----:R-:W-:-:S13]  /*0520*/  ISETP.NE.AND P0, PT, R16, RZ, PT ;  /* 0x000000ff1000720c */ /* 0x001fda0003f05270 */
[----:B------:R-:W-:Y:S05]  /*0530*/  @P0 BRA `(.L_x_164) ;  /* 0x00000000003c0947 */ /* 0x000fea0003800000 */
[----:B------:R-:W-:-:S06]  /*0540*/  IMAD.WIDE R18, R21, 0x8, R4 ;  /* 0x0000000815127825 */ /* 0x000fcc00078e0204 */
[----:B------:R-:W2:Y:S02]  /*0550*/  LDG.E.64 R18, desc[UR6][R18.64] ;  /* 0x0000000612127981 */ /* 0x000ea4000c1e1b00 */
[----:B--2---:R-:W0:-:S15]  /*0560*/  DADD R20, R12, R18 ;  /* 0x000000000c147229 */ /* 0x004e1e0000000012 */
[----:B------:R-:W-:-:S15]  /*0570*/  NOP ;  /* 0x0000000000007918 */ /* 0x000fde0000000000 */
[----:B------:R-:W-:-:S15]  /*0580*/  NOP ;  /* 0x0000000000007918 */ /* 0x000fde0000000000 */
[----:B------:R-:W-:-:S15]  /*0590*/  NOP ;  /* 0x0000000000007918 */ /* 0x000fde0000000000 */
[----:B------:R-:W-:-:S04]  /*05a0*/  NOP ;  /* 0x0000000000007918 */ /* 0x000fc80000000000 */
[----:B0-----:R-:W-:-:S15]  /*05b0*/  DSETP.GT.AND P0, PT, R20, RZ, PT ;  /* 0x000000ff1400722a */ /* 0x001fde0003f04000 */
[----:B------:R-:W-:-:S15]  /*05c0*/  NOP ;  /* 0x0000000000007918 */ /* 0x000fde0000000000 */
[----:B------:R-:W-:-:S15]  /*05d0*/  NOP ;  /* 0x0000000000007918 */ /* 0x000fde0000000000 */
[----:B------:R-:W-:-:S15]  /*05e0*/  NOP ;  /* 0x0000000000007918 */ /* 0x000fde0000000000 */
[----:B------:R-:W-:-:S04]  /*05f0*/  NOP ;  /* 0x0000000000007918 */ /* 0x000fc80000000000 */
[----:B------:R-:W0:Y:S02]  /*0600*/  DADD R20, R10, R20 ;  /* 0x000000000a147229 */ /* 0x000e240000000014 */
[----:B0-----:R-:W-:Y:S02]  /*0610*/  FSEL R10, R20, R10, P0 ;  /* 0x0000000a140a7208 */ /* 0x001fe40000000000 */
[----:B------:R-:W-:-:S07]  /*0620*/  FSEL R11, R21, R11, P0 ;  /* 0x0000000b150b7208 */ /* 0x000fce0000000000 */
.L_x_164:
[----:B------:R-:W-:Y:S05]  /*0630*/  BSYNC.RECONVERGENT B2 ;  /* 0x0000000000027941 */ /* 0x000fea0003800200 */
.L_x_163:
[----:B------:R-:W-:Y:S05]  /*0640*/  @!P1 BRA `(.L_x_165) ;  /* 0xfffffffc00989947 */ /* 0x000fea000383ffff */
.L_x_162:
[----:B0-----:R-:W-:Y:S05]  /*0650*/  BSYNC.RECONVERGENT B1 ;  /* 0x0000000000017941 */ /* 0x001fea0003800200 */
.L_x_161:
[----:B------:R-:W-:-:S05]  /*0660*/  VIADD R15, R15, 0x1 ;  /* 0x000000010f0f7836 */ /* 0x000fca0000000000 */
[----:B------:R-:W-:-:S13]  /*0670*/  ISETP.NE.AND P0, PT, R15, R14, PT ;  /* 0x0000000e0f00720c */ /* 0x000fda0003f05270 */
[----:B------:R-:W-:Y:S05]  /*0680*/  @P0 BRA `(.L_x_166) ;  /* 0xfffffffc00480947 */ /* 0x000fea000383ffff */
.L_x_160:
[----:B0-----:R-:W-:Y:S05]  /*0690*/  BSYNC.RECONVERGENT B0 ;  /* 0x0000000000007941 */ /* 0x001fea0003800200 */
.L_x_159:
[----:B------:R-:W-:Y:S01]  /*06a0*/  SHFL.DOWN PT, R3, R11, 0x10, 0x1f ;  /* 0x0a001f000b037f89 */ /* 0x000fe200000e0000 */
[----:B------:R-:W0:Y:S03]  /*06b0*/  LDCU UR4, c[0x0][0x360] ;  /* 0x00006c00ff0477ac */ /* 0x000e260008000800 */
[----:B------:R-:W1:Y:S01]  /*06c0*/  SHFL.DOWN PT, R2, R10, 0x10, 0x1f ;  /* 0x0a001f000a027f89 */ /* 0x000e6200000e0000 */
[----:B------:R-:W-:Y:S01]  /*06d0*/  BAR.SYNC.DEFER_BLOCKING 0x0 ;  /* 0x0000000000007b1d */ /* 0x000fe20000010000 */
[----:B0-----:R-:W-:-:S06]  /*06e0*/  USHF.R.U32.HI UR4, URZ, 0x5, UR4 ;  /* 0x00000005ff047899 */ /* 0x001fcc0008011604 */
[C---:B------:R-:W-:Y:S01]  /*06f0*/  ISETP.GE.U32.AND P1, PT, R0.reuse, UR4, PT ;  /* 0x0000000400007c0c */ /* 0x040fe2000bf26070 */
[----:B-1----:R-:W0:Y:S02]  /*0700*/  DADD R2, R2, R10 ;  /* 0x0000000002027229 */ /* 0x002e24000000000a */
[----:B0-----:R-:W-:Y:S01]  /*0710*/  SHFL.DOWN PT, R5, R3, 0x8, 0x1f ;  /* 0x09001f0003057f89 */ /* 0x001fe200000e0000 */
[----:B------:R-:W-:-:S03]  /*0720*/  LOP3.LUT P0, R10, R0, 0x1f, RZ, 0xc0, !PT ;  /* 0x0000001f000a7812 */ /* 0x000fc6000780c0ff */
[----:B------:R-:W0:Y:S06]  /*0730*/  SHFL.DOWN PT, R4, R2, 0x8, 0x1f ;  /* 0x09001f0002047f89 */ /* 0x000e2c00000e0000 */
[----:B------:R-:W1:-:S15]  /*0740*/  @!P1 S2R R14, SR_CgaCtaId ;  /* 0x00000000000e9919 */ /* 0x000e5e0000008800 */
[----:B------:R-:W-:-:S15]  /*0750*/  NOP ;  /* 0x0000000000007918 */ /* 0x000fde0000000000 */
[----:B------:R-:W-:-:S15]  /*0760*/  NOP ;  /* 0x0000000000007918 */ /* 0x000fde0000000000 */
[----:B------:R-:W-:-:S07]  /*0770*/  NOP ;  /* 0x0000000000007918 */ /* 0x000fce0000000000 */
[----:B0-----:R-:W0:Y:S02]  /*0780*/  DADD R4, R2, R4 ;  /* 0x0000000002047229 */ /* 0x001e240000000004 */
[----:B0-----:R-:W-:Y:S04]  /*0790*/  SHFL.DOWN PT, R9, R5, 0x4, 0x1f ;  /* 0x08801f0005097f89 */ /* 0x001fe800000e0000 */
[----:B------:R-:W0:-:S15]  /*07a0*/  SHFL.DOWN PT, R8, R4, 0x4, 0x1f ;  /* 0x08801f0004087f89 */ /* 0x000e1e00000e0000 */
[----:B------:R-:W-:-:S15]  /*07b0*/  NOP ;  /* 0x0000000000007918 */ /* 0x000fde0000000000 */
[----:B------:R-:W-:-:S15]  /*07c0*/  NOP ;  /* 0x0000000000007918 */ /* 0x000fde0000000000 */
[----:B------:R-:W-:-:S13]  /*07d0*/  NOP ;  /* 0x0000000000007918 */ /* 0x000fda0000000000 */
[----:B0-----:R-:W2:Y:S02]  /*07e0*/  DADD R8, R4, R8 ;  /* 0x0000000004087229 */ /* 0x001ea40000000008 */
[----:B--2---:R-:W-:Y:S01]  /*07f0*/  SHFL.DOWN PT, R13, R9, 0x2, 0x1f ;  /* 0x08401f00090d7f89 */ /* 0x004fe200000e0000 */
[----:B------:R-:W-:-:S03]  /*0800*/  @!P0 MOV R4, 0x400 ;  /* 0x0000040000048802 */ /* 0x000fc60000000f00 */
[----:B------:R-:W0:Y:S01]  /*0810*/  SHFL.DOWN PT, R12, R8, 0x2, 0x1f ;  /* 0x08401f00080c7f89 */ /* 0x000e2200000e0000 */
[----:B------:R-:W2:Y:S02]  /*0820*/  @!P0 S2R R5, SR_CgaCtaId ;  /* 0x0000000000058919 */ /* 0x000ea40000008800 */
[----:B--2---:R-:W-:-:S15]  /*0830*/  @!P0 LEA R5, R5, R4, 0x18 ;  /* 0x0000000405058211 */ /* 0x004fde00078ec0ff */
[----:B------:R-:W-:-:S15]  /*0840*/  NOP ;  /* 0x0000000000007918 */ /* 0x000fde0000000000 */
[----:B------:R-:W-:-:S15]  /*0850*/  NOP ;  /* 0x0000000000007918 */ /* 0x000fde0000000000 */
[----:B------:R-:W-:-:S10]  /*0860*/  NOP ;  /* 0x0000000000007918 */ /* 0x000fd40000000000 */
[----:B0-----:R-:W0:Y:S02]  /*0870*/  DADD R12, R8, R12 ;  /* 0x00000000080c7229 */ /* 0x001e24000000000c */
[----:B0-----:R-:W-:Y:S01]  /*0880*/  SHFL.DOWN PT, R3, R13, 0x1, 0x1f ;  /* 0x08201f000d037f89 */ /* 0x001fe200000e0000 */
[----:B------:R-:W-:-:S03]  /*0890*/  @!P1 MOV R9, 0x400 ;  /* 0x0000040000099802 */ /* 0x000fc60000000f00 */
[----:B------:R-:W0:Y:S01]  /*08a0*/  SHFL.DOWN PT, R2, R12, 0x1, 0x1f ;  /* 0x08201f000c027f89 */ /* 0x000e2200000e0000 */
[----:B-1----:R-:W-:-:S05]  /*08b0*/  @!P1 LEA R9, R14, R9, 0x18 ;  /* 0x000000090e099211 */ /* 0x002fca00078ec0ff */
[----:B------:R-:W-:Y:S01]  /*08c0*/  @!P1 IMAD R10, R10, 0x8, R9 ;  /* 0x000000080a0a9824 */ /* 0x000fe200078e0209 */
[----:B------:R-:W-:Y:S02]  /*08d0*/  @!P0 LEA.HI R9, R0, R5, RZ, 0x1e ;  /* 0x0000000500098211 */ /* 0x000fe400078ff0ff */
[----:B------:R-:W-:-:S15]  /*08e0*/  CS2R R4, SRZ ;  /* 0x0000000000047805 */ /* 0x000fde000001ff00 */
[----:B------:R-:W-:-:S15]  /*08f0*/  NOP ;  /* 0x0000000000007918 */ /* 0x000fde0000000000 */
[----:B------:R-:W-:-:S15]  /*0900*/  NOP ;  /* 0x0000000000007918 */ /* 0x000fde0000000000 */
[----:B------:R-:W-:-:S04]  /*0910*/  NOP ;  /* 0x0000000000007918 */ /* 0x000fc80000000000 */
[----:B0-----:R-:W0:Y:S02]  /*0920*/  DADD R2, R12, R2 ;  /* 0x000000000c027229 */ /* 0x001e240000000002 */
[----:B0-----:R0:W-:Y:S01]  /*0930*/  @!P0 STS.64 [R9], R2 ;  /* 0x0000000209008388 */ /* 0x0011e20000000a00 */
[----:B------:R-:W-:Y:S01]  /*0940*/  BAR.SYNC.DEFER_BLOCKING 0x0 ;  /* 0x0000000000007b1d */ /* 0x000fe20000010000 */
[----:B------:R-:W-:-:S05]  /*0950*/  ISETP.GT.U32.AND P0, PT, R0, 0x1f, PT ;  /* 0x0000001f0000780c */ /* 0x000fca0003f04070 */
[----:B------:R0:W1:Y:S08]  /*0960*/  @!P1 LDS.64 R4, [R10] ;  /* 0x000000000a049984 */ /* 0x0000700000000a00 */
[----:B0-----:R-:W-:Y:S05]  /*0970*/  @P0 EXIT ;  /* 0x000000000000094d */ /* 0x001fea0003800000 */
[----:B-1----:R-:W-:Y:S01]  /*0980*/  SHFL.DOWN PT, R3, R5, 0x10, 0x1f ;  /* 0x0a001f0005037f89 */ /* 0x002fe200000e0000 */
[----:B------:R-:W-:-:S03]  /*0990*/  ISETP.NE.AND P0, PT, R0, RZ, PT ;  /* 0x000000ff0000720c */ /* 0x000fc60003f05270 */
        /* <DEDUP_REMOVED lines=21> */
[----:B------:R0:W2:Y:S01]  /*0af0*/  SHFL.DOWN PT, R4, R12, 0x1, 0x1f ;  /* 0x08201f000c047f89 */ /* 0x0000a200000e0000 */
[----:B------:R-:W-:Y:S05]  /*0b00*/  @P0 EXIT ;  /* 0x000000000000094d */ /* 0x000fea0003800000 */
[----:B------:R-:W3:Y:S01]  /*0b10*/  LDCU.U8 UR4, c[0x0][0x3a8] ;  /* 0x00007500ff0477ac */ /* 0x000ee20008000000 */
[----:B-12---:R1:W2:Y:S01]  /*0b20*/  DADD R4, R12, R4 ;  /* 0x000000000c047229 */ /* 0x0062a20000000004 */
[----:B---3--:R-:W-:-:S04]  /*0b30*/  UPRMT UR4, UR4, 0x8880, URZ ;  /* 0x0000888004047896 */ /* 0x008fc800080000ff */
[----:B------:R-:W-:-:S09]  /*0b40*/  UISETP.NE.AND UP0, UPT, UR4, URZ, UPT ;  /* 0x000000ff0400728c */ /* 0x000fd2000bf05270 */
[----:B-12---:R-:W-:Y:S05]  /*0b50*/  BRA.U !UP0, `(.L_x_167) ;  /* 0x0000000508c87547 */ /* 0x006fea000b800000 */
[----:B------:R-:W1:Y:S01]  /*0b60*/  LDCU UR4, c[0x0][0x3a4] ;  /* 0x00007480ff0477ac */ /* 0x000e620008000800 */
[----:B------:R-:W-:Y:S01]  /*0b70*/  IMAD.MOV.U32 R2, RZ, RZ, 0x1 ;  /* 0x00000001ff027424 */ /* 0x000fe200078e00ff */
[----:B------:R-:W-:Y:S01]  /*0b80*/  FSETP.GEU.AND P1, PT, |R5|, 6.5827683646048100446e-37, PT ;  /* 0x036000000500780b */ /* 0x000fe20003f2e200 */
[----:B------:R-:W-:Y:S01]  /*0b90*/  BSSY.RECONVERGENT B0, `(.L_x_168) ;  /* 0x0000035000007945 */ /* 0x000fe20003800200 */
[----:B-1----:R-:W1:Y:S02]  /*0ba0*/  I2F.F64 R8, UR4 ;  /* 0x0000000400087d12 */ /* 0x002e640008201c00 */
[----:B-1----:R-:W1:-:S15]  /*0bb0*/  MUFU.RCP64H R3, R9 ;  /* 0x0000000900037308 */ /* 0x002e5e0000001800 */
[----:B------:R-:W-:-:S15]  /*0bc0*/  NOP ;  /* 0x0000000000007918 */ /* 0x000fde0000000000 */
[----:B------:R-:W-:-:S15]  /*0bd0*/  NOP ;  /* 0x0000000000007918 */ /* 0x000fde0000000000 */
[----:B------:R-:W-:-:S15]  /*0be0*/  NOP ;  /* 0x0000000000007918 */ /* 0x000fde0000000000 */
[----:B------:R-:W-:-:S02]  /*0bf0*/  NOP ;  /* 0x0000000000007918 */ /* 0x000fc40000000000 */
[----:B-1----:R-:W1:-:S15]  /*0c00*/  DFMA R10, -R8, R2, 1 ;  /* 0x3ff00000080a742b */ /* 0x002e5e0000000102 */
[----:B------:R-:W-:-:S15]  /*0c10*/  NOP ;  /* 0x0000000000007918 */ /* 0x000fde0000000000 */
[----:B------:R-:W-:-:S15]  /*0c20*/  NOP ;  /* 0x0000000000007918 */ /* 0x000fde0000000000 */
[----:B------:R-:W-:-:S15]  /*0c30*/  NOP ;  /* 0x0000000000007918 */ /* 0x000fde0000000000 */
[----:B------:R-:W-:-:S04]  /*0c40*/  NOP ;  /* 0x0000000000007918 */ /* 0x000fc80000000000 */
[----:B-1----:R-:W1:-:S15]  /*0c50*/  DFMA R10, R10, R10, R10 ;  /* 0x0000000a0a0a722b */ /* 0x002e5e000000000a */
        /* <DEDUP_REMOVED lines=19> */
[----:B-1----:R-:W0:-:S15]  /*0d90*/  DMUL R10, R4, R2 ;  /* 0x00000002040a7228 */ /* 0x002e1e0000000000 */
[----:B------:R-:W-:-:S15]  /*0da0*/  NOP ;  /* 0x0000000000007918 */ /* 0x000fde0000000000 */
[----:B------:R-:W-:-:S15]  /*0db0*/  NOP ;  /* 0x0000000000007918 */ /* 0x000fde0000000000 */
[----:B------:R-:W-:-:S15]  /*0dc0*/  NOP ;  /* 0x0000000000007918 */ /* 0x000fde0000000000 */
[----:B------:R-:W-:-:S04]  /*0dd0*/  NOP ;  /* 0x0000000000007918 */ /* 0x000fc80000000000 */
[----:B0-----:R-:W0:-:S15]  /*0de0*/  DFMA R12, -R8, R10, R4 ;  /* 0x0000000a080c722b */ /* 0x001e1e0000000104 */
[----:B------:R-:W-:-:S15]  /*0df0*/  NOP ;  /* 0x0000000000007918 */ /* 0x000fde0000000000 */
[----:B------:R-:W-:-:S15]  /*0e00*/  NOP ;  /* 0x0000000000007918 */ /* 0x000fde0000000000 */
[----:B------:R-:W-:-:S15]  /*0e10*/  NOP ;  /* 0x0000000000007918 */ /* 0x000fde0000000000 */
[----:B------:R-:W-:-:S04]  /*0e20*/  NOP ;  /* 0x0000000000007918 */ /* 0x000fc80000000000 */
[----:B0-----:R-:W0:Y:S02]  /*0e30*/  DFMA R2, R2, R12, R10 ;  /* 0x0000000c0202722b */ /* 0x001e24000000000a */
[----:B0-----:R-:W-:-:S05]  /*0e40*/  FFMA R0, RZ, R9, R3 ;  /* 0x00000009ff007223 */ /* 0x001fca0000000003 */
[----:B------:R-:W-:-:S13]  /*0e50*/  FSETP.GT.AND P0, PT, |R0|, 1.469367938527859385e-39, PT ;  /* 0x001000000000780b */ /* 0x000fda0003f04200 */
[----:B------:R-:W-:Y:S05]  /*0e60*/  @P0 BRA P1, `(.L_x_169) ;  /* 0x00000000001c0947 */ /* 0x000fea0000800000 */
[----:B------:R-:W-:Y:S01]  /*0e70*/  IMAD.MOV.U32 R11, RZ, RZ, R5 ;  /* 0x000000ffff0b7224 */ /* 0x000fe200078e0005 */
[----:B------:R-:W-:Y:S01]  /*0e80*/  MOV R0, 0xec0 ;  /* 0x00000ec000007802 */ /* 0x000fe20000000f00 */
[----:B------:R-:W-:Y:S02]  /*0e90*/  IMAD.MOV.U32 R10, RZ, RZ, R4 ;  /* 0x000000ffff0a7224 */ /* 0x000fe400078e0004 */
[----:B------:R-:W-:-:S07]  /*0ea0*/  IMAD.MOV.U32 R5, RZ, RZ, R9 ;  /* 0x000000ffff057224 */ /* 0x000fce00078e0009 */
[----:B------:R-:W-:Y:S05]  /*0eb0*/  CALL.REL.NOINC `($__internal_4_$__cuda_sm20_div_rn_f64_full) ;  /* 0x0000000400dc7944 */ /* 0x000fea0003c00000 */
[----:B------:R-:W-:Y:S02]  /*0ec0*/  IMAD.MOV.U32 R2, RZ, RZ, R4 ;  /* 0x000000ffff027224 */ /* 0x000fe400078e0004 */
[----:B------:R-:W-:-:S07]  /*0ed0*/  IMAD.MOV.U32 R3, RZ, RZ, R5 ;  /* 0x000000ffff037224 */ /* 0x000fce00078e0005 */
.L_x_169:
[----:B------:R-:W-:Y:S05]  /*0ee0*/  BSYNC.RECONVERGENT B0 ;  /* 0x0000000000007941 */ /* 0x000fea0003800200 */
.L_x_168:
[----:B------:R-:W0:Y:S01]  /*0ef0*/  LDCU UR4, c[0x0][0x3a0] ;  /* 0x00007400ff0477ac */ /* 0x000e220008000800 */
[----:B------:R-:W-:Y:S01]  /*0f00*/  IMAD.MOV.U32 R4, RZ, RZ, 0x1 ;  /* 0x00000001ff047424 */ /* 0x000fe200078e00ff */
[----:B------:R-:W-:Y:S01]  /*0f10*/  FSETP.GEU.AND P1, PT, |R3|, 6.5827683646048100446e-37, PT ;  /* 0x036000000300780b */ /* 0x000fe20003f2e200 */
[----:B------:R-:W-:Y:S01]  /*0f20*/  BSSY.RECONVERGENT B0, `(.L_x_170) ;  /* 0x0000033000007945 */ /* 0x000fe20003800200 */
[----:B0-----:R-:W0:Y:S02]  /*0f30*/  I2F.F64 R8, UR4 ;  /* 0x0000000400087d12 */ /* 0x001e240008201c00 */
        /* <DEDUP_REMOVED lines=30> */
[----:B0-----:R-:W0:-:S15]  /*1120*/  DMUL R10, R4, R2 ;  /* 0x00000002040a7228 */ /* 0x001e1e0000000000 */
        /* <DEDUP_REMOVED lines=18> */
.L_x_171:
[----:B------:R-:W-:Y:S05]  /*1250*/  BSYNC.RECONVERGENT B0 ;  /* 0x0000000000007941 */ /* 0x000fea0003800200 */
.L_x_170:
[----:B------:R-:W-:Y:S01]  /*1260*/  STG.E.64 desc[UR6][R6.64], R4 ;  /* 0x0000000406007986 */ /* 0x000fe2000c101b06 */
[----:B------:R-:W-:Y:S05]  /*1270*/  EXIT ;  /* 0x000000000000794d */ /* 0x000fea0003800000 */
.L_x_167:
        /* <DEDUP_REMOVED lines=56> */
.L_x_173:
[----:B------:R-:W-:Y:S05]  /*1600*/  BSYNC.RECONVERGENT B0 ;  /* 0x0000000000007941 */ /* 0x000fea0003800200 */
.L_x_172:
[----:B------:R-:W-:Y:S01]  /*1610*/  STG.E.64 desc[UR6][R6.64], R2 ;  /* 0x0000000206007986 */ /* 0x000fe2000c101b06 */
[----:B------:R-:W-:Y:S05]  /*1620*/  EXIT ;  /* 0x000000000000794d */ /* 0x000fea0003800000 */
        .weak           $__internal_4_$__cuda_sm20_div_rn_f64_full
        .type           $__internal_4_$__cuda_sm20_div_rn_f64_full,@function
        .size           $__internal_4_$__cuda_sm20_div_rn_f64_full,(.L_x_191 - $__internal_4_$__cuda_sm20_div_rn_f64_full)
$__internal_4_$__cuda_sm20_div_rn_f64_full:
[----:B------:R-:W-:Y:S01]  /*1630*/  IMAD.MOV.U32 R9, RZ, RZ, R11 ;  /* 0x000000ffff097224 */ /* 0x000fe200078e000b */
[C---:B------:R-:W-:Y:S01]  /*1640*/  LOP3.LUT R15, R5.reuse, 0x7ff00000, RZ, 0xc0, !PT ;  /* 0x7ff00000050f7812 */ /* 0x040fe200078ec0ff */
[----:B------:R-:W-:Y:S01]  /*1650*/  IMAD.MOV.U32 R13, RZ, RZ, 0x1ca00000 ;  /* 0x1ca00000ff0d7424 */ /* 0x000fe200078e00ff */
[----:B------:R-:W-:Y:S01]  /*1660*/  LOP3.LUT R2, R5, 0x800fffff, RZ, 0xc0, !PT ;  /* 0x800fffff05027812 */ /* 0x000fe200078ec0ff */
[--C-:B------:R-:W-:Y:S01]  /*1670*/  IMAD.MOV.U32 R4, RZ, RZ, R8.reuse ;  /* 0x000000ffff047224 */ /* 0x100fe200078e0008 */
[C---:B------:R-:W-:Y:S01]  /*1680*/  FSETP.GEU.AND P2, PT, |R9|.reuse, 1.469367938527859385e-39, PT ;  /* 0x001000000900780b */ /* 0x040fe20003f4e200 */
[----:B------:R-:W-:Y:S01]  /*1690*/  IMAD.MOV.U32 R22, RZ, RZ, R15 ;  /* 0x000000ffff167224 */ /* 0x000fe200078e000f */
[----:B------:R-:W-:Y:S01]  /*16a0*/  LOP3.LUT R12, R9, 0x7ff00000, RZ, 0xc0, !PT ;  /* 0x7ff00000090c7812 */ /* 0x000fe200078ec0ff */
[----:B------:R-:W-:Y:S01]  /*16b0*/  IMAD.MOV.U32 R16, RZ, RZ, 0x1 ;  /* 0x00000001ff107424 */ /* 0x000fe200078e00ff */
[----:B------:R-:W-:Y:S01]  /*16c0*/  LOP3.LUT R3, R2, 0x3ff00000, RZ, 0xfc, !PT ;  /* 0x3ff0000002037812 */ /* 0x000fe200078efcff */
[----:B------:R-:W-:Y:S01]  /*16d0*/  IMAD.MOV.U32 R2, RZ, RZ, R8 ;  /* 0x000000ffff027224 */ /* 0x000fe200078e0008 */
[----:B------:R-:W-:Y:S01]  /*16e0*/  ISETP.GE.U32.AND P1, PT, R12, R15, PT ;  /* 0x0000000f0c00720c */ /* 0x000fe20003f26070 */
[----:B------:R-:W-:Y:S01]  /*16f0*/  IMAD.MOV.U32 R8, RZ, RZ, R10 ;  /* 0x000000ffff087224 */ /* 0x000fe200078e000a */
[----:B------:R-:W-:Y:S01]  /*1700*/  FSETP.GEU.AND P0, PT, |R5|, 1.469367938527859385e-39, PT ;  /* 0x001000000500780b */ /* 0x000fe20003f0e200 */
[----:B------:R-:W-:Y:S01]  /*1710*/  IMAD.MOV.U32 R23, RZ, RZ, R12 ;  /* 0x000000ffff177224 */ /* 0x000fe200078e000c */
[----:B------:R-:W-:Y:S01]  /*1720*/  BSSY.RECONVERGENT B1, `(.L_x_174) ;  /* 0x0000072000017945 */ /* 0x000fe20003800200 */
[----:B------:R-:W-:-:S02]  /*1730*/  IMAD.MOV.U32 R10, RZ, RZ, R8 ;  /* 0x000000ffff0a7224 */ /* 0x000fc400078e0008 */
[----:B------:R-:W-:Y:S01]  /*1740*/  @!P2 LOP3.LUT R11, R5, 0x7ff00000, RZ, 0xc0, !PT ;  /* 0x7ff00000050ba812 */ /* 0x000fe200078ec0ff */
[----:B------:R-:W-:-:S03]  /*1750*/  @!P2 IMAD.MOV.U32 R20, RZ, RZ, RZ ;  /* 0x000000ffff14a224 */ /* 0x000fc600078e00ff */
[----:B------:R-:W-:Y:S02]  /*1760*/  @!P2 ISETP.GE.U32.AND P3, PT, R12, R11, PT ;  /* 0x0000000b0c00a20c */ /* 0x000fe40003f66070 */
[C---:B------:R-:W-:Y:S02]  /*1770*/  SEL R11, R13.reuse, 0x63400000, !P1 ;  /* 0x634000000d0b7807 */ /* 0x040fe40004800000 */
[----:B------:R-:W-:Y:S01]  /*1780*/  @!P2 SEL R21, R13, 0x63400000, !P3 ;  /* 0x634000000d15a807 */ /* 0x000fe20005800000 */
[----:B------:R-:W0:Y:S01]  /*1790*/  @!P0 DMUL R2, R4, 8.98846567431157953865e+307 ;  /* 0x7fe0000004028828 */ /* 0x000e220000000000 */
[--C-:B------:R-:W-:Y:S01]  /*17a0*/  LOP3.LUT R11, R11, 0x800fffff, R9.reuse, 0xf8, !PT ;  /* 0x800fffff0b0b7812 */ /* 0x100fe200078ef809 */
[----:B0-----:R-:W0:Y:S01]  /*17b0*/  MUFU.RCP64H R17, R3 ;  /* 0x0000000300117308 */ /* 0x001e220000001800 */
[----:B------:R-:W-:Y:S02]  /*17c0*/  @!P2 LOP3.LUT R21, R21, 0x80000000, R9, 0xf8, !PT ;  /* 0x800000001515a812 */ /* 0x000fe400078ef809 */
[----:B------:R-:W-:-:S02]  /*17d0*/  @!P0 LOP3.LUT R22, R3, 0x7ff00000, RZ, 0xc0, !PT ;  /* 0x7ff0000003168812 */ /* 0x000fc400078ec0ff */
[----:B------:R-:W-:-:S03]  /*17e0*/  @!P2 LOP3.LUT R21, R21, 0x100000, RZ, 0xfc, !PT ;  /* 0x001000001515a812 */ /* 0x000fc600078efcff */
[----:B------:R-:W-:-:S15]  /*17f0*/  VIADD R15, R22, 0xffffffff ;  /* 0xffffffff160f7836 */ /* 0x000fde0000000000 */
[----:B------:R-:W-:-:S15]  /*1800*/  NOP ;  /* 0x0000000000007918 */ /* 0x000fde0000000000 */
[----:B------:R-:W-:-:S15]  /*1810*/  NOP ;  /* 0x0000000000007918 */ /* 0x000fde0000000000 */
[----:B------:R-:W-:-:S09]  /*1820*/  NOP ;  /* 0x0000000000007918 */ /* 0x000fd20000000000 */
[----:B------:R-:W1:Y:S02]  /*1830*/  @!P2 DFMA R10, R10, 2, -R20 ;  /* 0x400000000a0aa82b */ /* 0x000e640000000814 */
[----:B-1----:R-:W-:-:S05]  /*1840*/  @!P2 LOP3.LUT R23, R11, 0x7ff00000, RZ, 0xc0, !PT ;  /* 0x7ff000000b17a812 */ /* 0x002fca00078ec0ff */
[----:B------:R-:W-:-:S05]  /*1850*/  VIADD R14, R23, 0xffffffff ;  /* 0xffffffff170e7836 */ /* 0x000fca0000000000 */
[----:B------:R-:W-:-:S04]  /*1860*/  ISETP.GT.U32.AND P0, PT, R14, 0x7feffffe, PT ;  /* 0x7feffffe0e00780c */ /* 0x000fc80003f04070 */
[----:B------:R-:W-:-:S15]  /*1870*/  ISETP.GT.U32.OR P0, PT, R15, 0x7feffffe, P0 ;  /* 0x7feffffe0f00780c */ /* 0x000fde0000704470 */
[----:B------:R-:W-:-:S15]  /*1880*/  NOP ;  /* 0x0000000000007918 */ /* 0x000fde0000000000 */
[----:B------:R-:W-:-:S15]  /*1890*/  NOP ;  /* 0x0000000000007918 */ /* 0x000fde0000000000 */
[----:B------:R-:W-:-:S03]  /*18a0*/  NOP ;  /* 0x0000000000007918 */ /* 0x000fc60000000000 */
[----:B0-----:R-:W0:-:S15]  /*18b0*/  DFMA R18, R16, -R2, 1 ;  /* 0x3ff000001012742b */ /* 0x001e1e0000000802 */
        /* <DEDUP_REMOVED lines=29> */
[----:B0-----:R-:W0:-:S15]  /*1a90*/  DFMA R18, R20, -R2, R10 ;  /* 0x800000021412722b */ /* 0x001e1e000000000a */
[----:B------:R-:W-:-:S15]  /*1aa0*/  NOP ;  /* 0x0000000000007918 */ /* 0x000fde0000000000 */
[----:B------:R-:W-:-:S15]  /*1ab0*/  NOP ;  /* 0x0000000000007918 */ /* 0x000fde0000000000 */
[----:B------:R-:W-:-:S15]  /*1ac0*/  NOP ;  /* 0x0000000000007918 */ /* 0x000fde0000000000 */
[----:B------:R-:W-:-:S04]  /*1ad0*/  NOP ;  /* 0x0000000000007918 */ /* 0x000fc80000000000 */
[----:B0-----:R0:W1:Y:S02]  /*1ae0*/  DFMA R14, R16, R18, R20 ;  /* 0x00000012100e722b */ /* 0x0010640000000014 */
[----:B01----:R-:W-:Y:S05]  /*1af0*/  @P0 BRA `(.L_x_175) ;  /* 0x00000000007c0947 */ /* 0x003fea0003800000 */
[----:B------:R-:W-:-:S04]  /*1b00*/  LOP3.LUT R9, R5, 0x7ff00000, RZ, 0xc0, !PT ;  /* 0x7ff0000005097812 */ /* 0x000fc800078ec0ff */
[CC--:B------:R-:W-:Y:S02]  /*1b10*/  VIADDMNMX R8, R12.reuse, -R9.reuse, 0xb9600000, !PT ;  /* 0xb96000000c087446 */ /* 0x0c0fe40007800909 */
[----:B------:R-:W-:Y:S02]  /*1b20*/  ISETP.GE.U32.AND P0, PT, R12, R9, PT ;  /* 0x000000090c00720c */ /* 0x000fe40003f06070 */
[----:B------:R-:W-:Y:S02]  /*1b30*/  VIMNMX R8, PT, PT, R8, 0x46a00000, PT ;  /* 0x46a0000008087848 */ /* 0x000fe40003fe0100 */
[----:B------:R-:W-:-:S05]  /*1b40*/  SEL R13, R13, 0x63400000, !P0 ;  /* 0x634000000d0d7807 */ /* 0x000fca0004000000 */
[----:B------:R-:W-:Y:S02]  /*1b50*/  IMAD.IADD R16, R8, 0x1, -R13 ;  /* 0x0000000108107824 */ /* 0x000fe400078e0a0d */
[----:B------:R-:W-:Y:S02]  /*1b60*/  IMAD.MOV.U32 R8, RZ, RZ, RZ ;  /* 0x000000ffff087224 */ /* 0x000fe400078e00ff */
[----:B------:R-:W-:-:S06]  /*1b70*/  VIADD R9, R16, 0x7fe00000 ;  /* 0x7fe0000010097836 */ /* 0x000fcc0000000000 */
[----:B------:R-:W0:Y:S02]  /*1b80*/  DMUL R12, R14, R8 ;  /* 0x000000080e0c7228 */ /* 0x000e240000000000 */
[----:B0-----:R-:W-:-:S13]  /*1b90*/  FSETP.GTU.AND P0, PT, |R13|, 1.469367938527859385e-39, PT ;  /* 0x001000000d00780b */ /* 0x001fda0003f0c200 */
[----:B------:R-:W-:Y:S05]  /*1ba0*/  @P0 BRA `(.L_x_176) ;  /* 0x0000000000a40947 */ /* 0x000fea0003800000 */
[----:B------:R-:W0:Y:S01]  /*1bb0*/  DFMA R2, R14, -R2, R10 ;  /* 0x800000020e02722b */ /* 0x000e22000000000a */
[----:B------:R-:W-:Y:S01]  /*1bc0*/  IMAD.MOV.U32 R8, RZ, RZ, RZ ;  /* 0x000000ffff087224 */ /* 0x000fe200078e00ff */
[C---:B0-----:R-:W-:Y:S02]  /*1bd0*/  FSETP.NEU.AND P0, PT, R3.reuse, RZ, PT ;  /* 0x000000ff0300720b */ /* 0x041fe40003f0d000 */
[----:B------:R-:W-:-:S04]  /*1be0*/  LOP3.LUT R5, R3, 0x80000000, R5, 0x48, !PT ;  /* 0x8000000003057812 */ /* 0x000fc800078e4805 */
[----:B------:R-:W-:-:S07]  /*1bf0*/  LOP3.LUT R9, R5, R9, RZ, 0xfc, !PT ;  /* 0x0000000905097212 */ /* 0x000fce00078efcff */
[----:B------:R-:W-:Y:S05]  /*1c00*/  @!P0 BRA `(.L_x_176) ;  /* 0x00000000008c8947 */ /* 0x000fea0003800000 */
[----:B------:R-:W-:Y:S01]  /*1c10*/  IMAD.MOV R3, RZ, RZ, -R16 ;  /* 0x000000ffff037224 */ /* 0x000fe200078e0a10 */
[----:B------:R-:W0:Y:S01]  /*1c20*/  DMUL.RP R8, R14, R8 ;  /* 0x000000080e087228 */ /* 0x000e220000008000 */
[----:B------:R-:W-:Y:S01]  /*1c30*/  IMAD.MOV.U32 R2, RZ, RZ, RZ ;  /* 0x000000ffff027224 */ /* 0x000fe200078e00ff */
[----:B0-----:R-:W-:-:S15]  /*1c40*/  LOP3.LUT R5, R9, R5, RZ, 0x3c, !PT ;  /* 0x0000000509057212 */ /* 0x001fde00078e3cff */
[----:B------:R-:W-:-:S15]  /*1c50*/  NOP ;  /* 0x0000000000007918 */ /* 0x000fde0000000000 */
[----:B------:R-:W-:-:S15]  /*1c60*/  NOP ;  /* 0x0000000000007918 */ /* 0x000fde0000000000 */
[----:B------:R-:W-:-:S15]  /*1c70*/  NOP ;  /* 0x0000000000007918 */ /* 0x000fde0000000000 */
[----:B------:R-:W-:-:S02]  /*1c80*/  NOP ;  /* 0x0000000000007918 */ /* 0x000fc40000000000 */
[----:B------:R-:W0:Y:S02]  /*1c90*/  DFMA R2, R12, -R2, R14 ;  /* 0x800000020c02722b */ /* 0x000e24000000000e */
[----:B0-----:R-:W-:-:S04]  /*1ca0*/  IADD3 R2, PT, PT, -R16, -0x43300000, RZ ;  /* 0xbcd0000010027810 */ /* 0x001fc80007ffe1ff */
[----:B------:R-:W-:-:S04]  /*1cb0*/  FSETP.NEU.AND P0, PT, |R3|, R2, PT ;  /* 0x000000020300720b */ /* 0x000fc80003f0d200 */
[----:B------:R-:W-:Y:S02]  /*1cc0*/  FSEL R12, R8, R12, !P0 ;  /* 0x0000000c080c7208 */ /* 0x000fe40004000000 */
[----:B------:R-:W-:Y:S01]  /*1cd0*/  FSEL R13, R5, R13, !P0 ;  /* 0x0000000d050d7208 */ /* 0x000fe20004000000 */
[----:B------:R-:W-:Y:S06]  /*1ce0*/  BRA `(.L_x_176) ;  /* 0x0000000000547947 */ /* 0x000fec0003800000 */
.L_x_175:
[----:B------:R-:W0:Y:S02]  /*1cf0*/  DSETP.NAN.AND P0, PT, R8, R8, PT ;  /* 0x000000080800722a */ /* 0x000e240003f08000 */
[----:B0-----:R-:W-:Y:S05]  /*1d00*/  @P0 BRA `(.L_x_177) ;  /* 0x0000000000440947 */ /* 0x001fea0003800000 */
[----:B------:R-:W0:Y:S02]  /*1d10*/  DSETP.NAN.AND P0, PT, R4, R4, PT ;  /* 0x000000040400722a */ /* 0x000e240003f08000 */
[----:B0-----:R-:W-:Y:S05]  /*1d20*/  @P0 BRA `(.L_x_178) ;  /* 0x0000000000300947 */ /* 0x001fea0003800000 */
[----:B------:R-:W-:Y:S01]  /*1d30*/  ISETP.NE.AND P0, PT, R23, R22, PT ;  /* 0x000000161700720c */ /* 0x000fe20003f05270 */
[----:B------:R-:W-:Y:S02]  /*1d40*/  IMAD.MOV.U32 R12, RZ, RZ, 0x0 ;  /* 0x00000000ff0c7424 */ /* 0x000fe400078e00ff */
[----:B------:R-:W-:-:S10]  /*1d50*/  IMAD.MOV.U32 R13, RZ, RZ, -0x80000 ;  /* 0xfff80000ff0d7424 */ /* 0x000fd400078e00ff */
[----:B------:R-:W-:Y:S05]  /*1d60*/  @!P0 BRA `(.L_x_176) ;  /* 0x0000000000348947 */ /* 0x000fea0003800000 */
[----:B------:R-:W-:Y:S02]  /*1d70*/  ISETP.NE.AND P0, PT, R23, 0x7ff00000, PT ;  /* 0x7ff000001700780c */ /* 0x000fe40003f05270 */
[----:B------:R-:W-:Y:S02]  /*1d80*/  LOP3.LUT R13, R9, 0x80000000, R5, 0x48, !PT ;  /* 0x80000000090d7812 */ /* 0x000fe400078e4805 */
[----:B------:R-:W-:-:S13]  /*1d90*/  ISETP.EQ.OR P0, PT, R22, RZ, !P0 ;  /* 0x000000ff1600720c */ /* 0x000fda0004702670 */
[----:B------:R-:W-:Y:S01]  /*1da0*/  @P0 LOP3.LUT R2, R13, 0x7ff00000, RZ, 0xfc, !PT ;  /* 0x7ff000000d020812 */ /* 0x000fe200078efcff */
[----:B------:R-:W-:Y:S02]  /*1db0*/  @!P0 IMAD.MOV.U32 R12, RZ, RZ, RZ ;  /* 0x000000ffff0c8224 */ /* 0x000fe400078e00ff */
[----:B------:R-:W-:Y:S02]  /*1dc0*/  @P0 IMAD.MOV.U32 R12, RZ, RZ, RZ ;  /* 0x000000ffff0c0224 */ /* 0x000fe400078e00ff */
[----:B------:R-:W-:Y:S01]  /*1dd0*/  @P0 IMAD.MOV.U32 R13, RZ, RZ, R2 ;  /* 0x000000ffff0d0224 */ /* 0x000fe200078e0002 */
[----:B------:R-:W-:Y:S06]  /*1de0*/  BRA `(.L_x_176) ;  /* 0x0000000000147947 */ /* 0x000fec0003800000 */
.L_x_178:
[----:B------:R-:W-:Y:S01]  /*1df0*/  LOP3.LUT R13, R5, 0x80000, RZ, 0xfc, !PT ;  /* 0x00080000050d7812 */ /* 0x000fe200078efcff */
[----:B------:R-:W-:Y:S01]  /*1e00*/  IMAD.MOV.U32 R12, RZ, RZ, R4 ;  /* 0x000000ffff0c7224 */ /* 0x000fe200078e0004 */
[----:B------:R-:W-:Y:S06]  /*1e10*/  BRA `(.L_x_176) ;  /* 0x0000000000087947 */ /* 0x000fec0003800000 */
.L_x_177:
[----:B------:R-:W-:Y:S01]  /*1e20*/  LOP3.LUT R13, R9, 0x80000, RZ, 0xfc, !PT ;  /* 0x00080000090d7812 */ /* 0x000fe200078efcff */
[----:B------:R-:W-:-:S07]  /*1e30*/  IMAD.MOV.U32 R12, RZ, RZ, R8 ;  /* 0x000000ffff0c7224 */ /* 0x000fce00078e0008 */
.L_x_176:
[----:B------:R-:W-:Y:S05]  /*1e40*/  BSYNC.RECONVERGENT B1 ;  /* 0x0000000000017941 */ /* 0x000fea0003800200 */
.L_x_174:
[----:B------:R-:W-:Y:S02]  /*1e50*/  IMAD.MOV.U32 R2, RZ, RZ, R0 ;  /* 0x000000ffff027224 */ /* 0x000fe400078e0000 */
[----:B------:R-:W-:Y:S02]  /*1e60*/  IMAD.MOV.U32 R3, RZ, RZ, 0x0 ;  /* 0x00000000ff037424 */ /* 0x000fe400078e00ff */
[----:B------:R-:W-:Y:S02]  /*1e70*/  IMAD.MOV.U32 R4, RZ, RZ, R12 ;  /* 0x000000ffff047224 */ /* 0x000fe400078e000c */
[----:B------:R-:W-:Y:S01]  /*1e80*/  IMAD.MOV.U32 R5, RZ, RZ, R13 ;  /* 0x000000ffff057224 */ /* 0x000fe200078e000d */
[----:B------:R-:W-:Y:S06]  /*1e90*/  RET.REL.NODEC R2 `(_ZN2at6native61_GLOBAL__N__a41b8ba8_28_MultiLabelMarginCriterion_cu_26f6785b37multilabel_margin_loss_forward_kernelIddEEvPT_PKS3_PKlS4_iib) ;  /* 0xffffffe002587950 */ /* 0x000fec0003c3ffff */
.L_x_179:
        /* <DEDUP_REMOVED lines=14> */
.L_x_191:


//--------------------- .nv.shared._ZN2at6native61_GLOBAL__N__a41b8ba8_28_MultiLabelMarginCriterion_cu_26f6785b38multilabel_margin_loss_backward_kernelIN3c108BFloat16EfEEvPT_PKS5_S8_PKlS8_iibb --------------------------
	.section	.nv.shared._ZN2at6native61_GLOBAL__N__a41b8ba8_28_MultiLabelMarginCriterion_cu_26f6785b38multilabel_margin_loss_backward_kernelIN3c108BFloat16EfEEvPT_PKS5_S8_PKlS8_iibb,"aw",@nobits
	.sectionflags	@""
	.align	4
.nv.shared._ZN2at6native61_GLOBAL__N__a41b8ba8_28_MultiLabelMarginCriterion_cu_26f6785b38multilabel_margin_loss_backward_kernelIN3c108BFloat16EfEEvPT_PKS5_S8_PKlS8_iibb:
	.zero		1536


//--------------------- .nv.shared.reserved.0     --------------------------
	.section	.nv.shared.reserved.0,"aw",@nobits
	.weak		__nv_reservedSMEM_offset_0_alias
	.size		__nv_reservedSMEM_offset_0_alias, 0, 64
	.other		__nv_reservedSMEM_offset_0_alias,@"STO_CUDA_RESERVED_SHARED STV_DEFAULT"
__nv_reservedSMEM_offset_0_alias:
	.zero		0
	.zero		64


//--------------------- .nv.global                --------------------------
	.section	.nv.global,"aw",@nobits
.nv.global:
	.type		_ZN59_INTERNAL_a41b8ba8_28_MultiLabelMarginCriterion_cu_26f6785b4cuda3std3__48in_placeE,@object
	.size		_ZN59_INTERNAL_a41b8ba8_28_MultiLabelMarginCriterion_cu_26f6785b4cuda3std3__48in_placeE,(_ZN59_INTERNAL_a41b8ba8_28_MultiLabelMarginCriterion_cu_26f6785b4cuda3std6ranges3__45__cpo8distanceE - _ZN59_INTERNAL_a41b8ba8_28_MultiLabelMarginCriterion_cu_26f6785b4cuda3std3__48in_placeE)
_ZN59_INTERNAL_a41b8ba8_28_MultiLabelMarginCriterion_cu_26f6785b4cuda3std3__48in_placeE:
	.zero		1
	.type		_ZN59_INTERNAL_a41b8ba8_28_MultiLabelMarginCriterion_cu_26f6785b4cuda3std6ranges3__45__cpo8distanceE,@object
	.size		_ZN59_INTERNAL_a41b8ba8_28_MultiLabelMarginCriterion_cu_26f6785b4cuda3std6ranges3__45__cpo8distanceE,(_ZN59_INTERNAL_a41b8ba8_28_MultiLabelMarginCriterion_cu_26f6785b4cuda3std3__45__cpo6cbeginE - _ZN59_INTERNAL_a41b8ba8_28_MultiLabelMarginCriterion_cu_26f6785b4cuda3std6ranges3__45__cpo8distanceE)
_ZN59_INTERNAL_a41b8ba8_28_MultiLabelMarginCriterion_cu_26f6785b4cuda3std6ranges3__45__cpo8distanceE:
	.zero		1
	.type		_ZN59_INTERNAL_a41b8ba8_28_MultiLabelMarginCriterion_cu_26f6785b4cuda3std3__45__cpo6cbeginE,@object
	.size		_ZN59_INTERNAL_a41b8ba8_28_MultiLabelMarginCriterion_cu_26f6785b4cuda3std3__45__cpo6cbeginE,(_ZN59_INTERNAL_a41b8ba8_28_MultiLabelMarginCriterion_cu_26f6785b4cuda3std6ranges3__45__cpo7advanceE - _ZN59_INTERNAL_a41b8ba8_28_MultiLabelMarginCriterion_cu_26f6785b4cuda3std3__45__cpo6cbeginE)
_ZN59_INTERNAL_a41b8ba8_28_MultiLabelMarginCriterion_cu_26f6785b4cuda3std3__45__cpo6cbeginE:
	.zero		1
	.type		_ZN59_INTERNAL_a41b8ba8_28_MultiLabelMarginCriterion_cu_26f6785b4cuda3std6ranges3__45__cpo7advanceE,@object
	.size		_ZN59_INTERNAL_a41b8ba8_28_MultiLabelMarginCriterion_cu_26f6785b4cuda3std6ranges3__45__cpo7advanceE,(_ZN59_INTERNAL_a41b8ba8_28_MultiLabelMarginCriterion_cu_26f6785b4cuda3std3__45__cpo7crbeginE - _ZN59_INTERNAL_a41b8ba8_28_MultiLabelMarginCriterion_cu_26f6785b4cuda3std6ranges3__45__cpo7advanceE)
_ZN59_INTERNAL_a41b8ba8_28_MultiLabelMarginCriterion_cu_26f6785b4cuda3std6ranges3__45__cpo7advanceE:
	.zero		1
	.type		_ZN59_INTERNAL_a41b8ba8_28_MultiLabelMarginCriterion_cu_26f6785b4cuda3std3__45__cpo7crbeginE,@object
	.size		_ZN59_INTERNAL_a41b8ba8_28_MultiLabelMarginCriterion_cu_26f6785b4cuda3std3__45__cpo7crbeginE,(_ZN59_INTERNAL_a41b8ba8_28_MultiLabelMarginCriterion_cu_26f6785b4cuda3std6ranges3__45__cpo4dataE - _ZN59_INTERNAL_a41b8ba8_28_MultiLabelMarginCriterion_cu_26f6785b4cuda3std3__45__cpo7crbeginE)
_ZN59_INTERNAL_a41b8ba8_28_MultiLabelMarginCriterion_cu_26f6785b4cuda3std3__45__cpo7crbeginE:
	.zero		1
	.type		_ZN59_INTERNAL_a41b8ba8_28_MultiLabelMarginCriterion_cu_26f6785b4cuda3std6ranges3__45__cpo4dataE,@object
	.size		_ZN59_INTERNAL_a41b8ba8_28_MultiLabelMarginCriterion_cu_26f6785b4cuda3std6ranges3__45__cpo4dataE,(_ZN59_INTERNAL_a41b8ba8_28_MultiLabelMarginCriterion_cu_26f6785b4cuda3std6ranges3__45__cpo5beginE - _ZN59_INTERNAL_a41b8ba8_28_MultiLabelMarginCriterion_cu_26f6785b4cuda3std6ranges3__45__cpo4dataE)
_ZN59_INTERNAL_a41b8ba8_28_MultiLabelMarginCriterion_cu_26f6785b4cuda3std6ranges3__45__cpo4dataE:
	.zero		1
	.type		_ZN59_INTERNAL_a41b8ba8_28_MultiLabelMarginCriterion_cu_26f6785b4cuda3std6ranges3__45__cpo5beginE,@object
	.size		_ZN59_INTERNAL_a41b8ba8_28_MultiLabelMarginCriterion_cu_26f6785b4cuda3std6ranges3__45__cpo5beginE,(_ZN59_INTERNAL_a41b8ba8_28_MultiLabelMarginCriterion_cu_26f6785b4cuda3std3__461_GLOBAL__N__a41b8ba8_28_MultiLabelMarginCriterion_cu_26f6785b6ignoreE - _ZN59_INTERNAL_a41b8ba8_28_MultiLabelMarginCriterion_cu_26f6785b4cuda3std6ranges3__45__cpo5beginE)
_ZN59_INTERNAL_a41b8ba8_28_MultiLabelMarginCriterion_cu_26f6785b4cuda3std6ranges3__45__cpo5beginE:
	.zero		1
	.type		_ZN59_INTERNAL_a41b8ba8_28_MultiLabelMarginCriterion_cu_26f6785b4cuda3std3__461_GLOBAL__N__a41b8ba8_28_MultiLabelMarginCriterion_cu_26f6785b6ignoreE,@object
	.size		_ZN59_INTERNAL_a41b8ba8_28_MultiLabelMarginCriterion_cu_26f6785b4cuda3std3__461_GLOBAL__N__a41b8ba8_28_MultiLabelMarginCriterion_cu_26f6785b6ignoreE,(_ZN59_INTERNAL_a41b8ba8_28_MultiLabelMarginCriterion_cu_26f6785b4cuda3std6ranges3__45__cpo4sizeE - _ZN59_INTERNAL_a41b8ba8_28_MultiLabelMarginCriterion_cu_26f6785b4cuda3std3__461_GLOBAL__N__a41b8ba8_28_MultiLabelMarginCriterion_cu_26f6785b6ignoreE)
_ZN59_INTERNAL_a41b8ba8_28_MultiLabelMarginCriterion_cu_26f6785b4cuda3std3__461_GLOBAL__N__a41b8ba8_28_MultiLabelMarginCriterion_cu_26f6785b6ignoreE:
	.zero		1
	.type		_ZN59_INTERNAL_a41b8ba8_28_MultiLabelMarginCriterion_cu_26f6785b4cuda3std6ranges3__45__cpo4sizeE,@object
	.size		_ZN59_INTERNAL_a41b8ba8_28_MultiLabelMarginCriterion_cu_26f6785b4cuda3std6ranges3__45__cpo4sizeE,(_ZN59_INTERNAL_a41b8ba8_28_MultiLabelMarginCriterion_cu_26f6785b4cuda3std3__45__cpo5beginE - _ZN59_INTERNAL_a41b8ba8_28_MultiLabelMarginCriterion_cu_26f6785b4cuda3std6ranges3__45__cpo4sizeE)
_ZN59_INTERNAL_a41b8ba8_28_MultiLabelMarginCriterion_cu_26f6785b4cuda3std6ranges3__45__cpo4sizeE:
	.zero		1
	.type		_ZN59_INTERNAL_a41b8ba8_28_MultiLabelMarginCriterion_cu_26f6785b4cuda3std3__45__cpo5beginE,@object
	.size		_ZN59_INTERNAL_a41b8ba8_28_MultiLabelMarginCriterion_cu_26f6785b4cuda3std3__45__cpo5beginE,(_ZN59_INTERNAL_a41b8ba8_28_MultiLabelMarginCriterion_cu_26f6785b4cuda3std6ranges3__45__cpo6cbeginE - _ZN59_INTERNAL_a41b8ba8_28_MultiLabelMarginCriterion_cu_26f6785b4cuda3std3__45__cpo5beginE)
_ZN59_INTERNAL_a41b8ba8_28_MultiLabelMarginCriterion_cu_26f6785b4cuda3std3__45__cpo5beginE:
	.zero		1
	.type		_ZN59_INTERNAL_a41b8ba8_28_MultiLabelMarginCriterion_cu_26f6785b4cuda3std6ranges3__45__cpo6cbeginE,@object
	.size		_ZN59_INTERNAL_a41b8ba8_28_MultiLabelMarginCriterion_cu_26f6785b4cuda3std6ranges3__45__cpo6cbeginE,(_ZN59_INTERNAL_a41b8ba8_28_MultiLabelMarginCriterion_cu_26f6785b4cuda3std3__45__cpo6rbeginE - _ZN59_INTERNAL_a41b8ba8_28_MultiLabelMarginCriterion_cu_26f6785b4cuda3std6ranges3__45__cpo6cbeginE)
_ZN59_INTERNAL_a41b8ba8_28_MultiLabelMarginCriterion_cu_26f6785b4cuda3std6ranges3__45__cpo6cbeginE:
	.zero		1
	.type		_ZN59_INTERNAL_a41b8ba8_28_MultiLabelMarginCriterion_cu_26f6785b4cuda3std3__45__cpo6rbeginE,@object
	.size		_ZN59_INTERNAL_a41b8ba8_28_MultiLabelMarginCriterion_cu_26f6785b4cuda3std3__45__cpo6rbeginE,(_ZN59_INTERNAL_a41b8ba8_28_MultiLabelMarginCriterion_cu_26f6785b4cuda3std6ranges3__45__cpo4nextE - _ZN59_INTERNAL_a41b8ba8_28_MultiLabelMarginCriterion_cu_26f6785b4cuda3std3__45__cpo6rbeginE)
_ZN59_INTERNAL_a41b8ba8_28_MultiLabelMarginCriterion_cu_26f6785b4cuda3std3__45__cpo6rbeginE:
	.zero		1
	.type		_ZN59_INTERNAL_a41b8ba8_28_MultiLabelMarginCriterion_cu_26f6785b4cuda3std6ranges3__45__cpo4nextE,@object
	.size		_ZN59_INTERNAL_a41b8ba8_28_MultiLabelMarginCriterion_cu_26f6785b4cuda3std6ranges3__45__cpo4nextE,(_ZN59_INTERNAL_a41b8ba8_28_MultiLabelMarginCriterion_cu_26f6785b4cuda3std6ranges3__45__cpo4swapE - _ZN59_INTERNAL_a41b8ba8_28_MultiLabelMarginCriterion_cu_26f6785b4cuda3std6ranges3__45__cpo4nextE)
_ZN59_INTERNAL_a41b8ba8_28_MultiLabelMarginCriterion_cu_26f6785b4cuda3std6ranges3__45__cpo4nextE:
	.zero		1
	.type		_ZN59_INTERNAL_a41b8ba8_28_MultiLabelMarginCriterion_cu_26f6785b4cuda3std6ranges3__45__cpo4swapE,@object
	.size		_ZN59_INTERNAL_a41b8ba8_28_MultiLabelMarginCriterion_cu_26f6785b4cuda3std6ranges3__45__cpo4swapE,(_ZN59_INTERNAL_a41b8ba8_28_MultiLabelMarginCriterion_cu_26f6785b4cuda3std3__420unreachable_sentinelE - _ZN59_INTERNAL_a41b8ba8_28_MultiLabelMarginCriterion_cu_26f6785b4cuda3std6ranges3__45__cpo4swapE)
_ZN59_INTERNAL_a41b8ba8_28_MultiLabelMarginCriterion_cu_26f6785b4cuda3std6ranges3__45__cpo4swapE:
	.zero		1
	.type		_ZN59_INTERNAL_a41b8ba8_28_MultiLabelMarginCriterion_cu_26f6785b4cuda3std3__420unreachable_sentinelE,@object
	.size		_ZN59_INTERNAL_a41b8ba8_28_MultiLabelMarginCriterion_cu_26f6785b4cuda3std3__420unreachable_sentinelE,(_ZN59_INTERNAL_a41b8ba8_28_MultiLabelMarginCriterion_cu_26f6785b6thrust24THRUST_300001_SM_1030_NS6system6detail10sequential3seqE - _ZN59_INTERNAL_a41b8ba8_28_MultiLabelMarginCriterion_cu_26f6785b4cuda3std3__420unreachable_sentinelE)
_ZN59_INTERNAL_a41b8ba8_28_MultiLabelMarginCriterion_cu_26f6785b4cuda3std3__420unreachable_sentinelE:
	.zero		1
	.type		_ZN59_INTERNAL_a41b8ba8_28_MultiLabelMarginCriterion_cu_26f6785b6thrust24THRUST_300001_SM_1030_NS6system6detail10sequential3seqE,@object
	.size		_ZN59_INTERNAL_a41b8ba8_28_MultiLabelMarginCriterion_cu_26f6785b6thrust24THRUST_300001_SM_1030_NS6system6detail10sequential3seqE,(_ZN59_INTERNAL_a41b8ba8_28_MultiLabelMarginCriterion_cu_26f6785b4cuda3std3__45__cpo4cendE - _ZN59_INTERNAL_a41b8ba8_28_MultiLabelMarginCriterion_cu_26f6785b6thrust24THRUST_300001_SM_1030_NS6system6detail10sequential3seqE)
_ZN59_INTERNAL_a41b8ba8_28_MultiLabelMarginCriterion_cu_26f6785b6thrust24THRUST_300001_SM_1030_NS6system6detail10sequential3seqE:
	.zero		1
	.type		_ZN59_INTERNAL_a41b8ba8_28_MultiLabelMarginCriterion_cu_26f6785b4cuda3std3__45__cpo4cendE,@object
	.size		_ZN59_INTERNAL_a41b8ba8_28_MultiLabelMarginCriterion_cu_26f6785b4cuda3std3__45__cpo4cendE,(_ZN59_INTERNAL_a41b8ba8_28_MultiLabelMarginCriterion_cu_26f6785b4cuda3std6ranges3__45__cpo9iter_swapE - _ZN59_INTERNAL_a41b8ba8_28_MultiLabelMarginCriterion_cu_26f6785b4cuda3std3__45__cpo4cendE)
_ZN59_INTERNAL_a41b8ba8_28_MultiLabelMarginCriterion_cu_26f6785b4cuda3std3__45__cpo4cendE:
	.zero		1
	.type		_ZN59_INTERNAL_a41b8ba8_28_MultiLabelMarginCriterion_cu_26f6785b4cuda3std6ranges3__45__cpo9iter_swapE,@object
	.size		_ZN59_INTERNAL_a41b8ba8_28_MultiLabelMarginCriterion_cu_26f6785b4cuda3std6ranges3__45__cpo9iter_swapE,(_ZN59_INTERNAL_a41b8ba8_28_MultiLabelMarginCriterion_cu_26f6785b4cuda3std3__45__cpo5crendE - _ZN59_INTERNAL_a41b8ba8_28_MultiLabelMarginCriterion_cu_26f6785b4cuda3std6ranges3__45__cpo9iter_swapE)
_ZN59_INTERNAL_a41b8ba8_28_MultiLabelMarginCriterion_cu_26f6785b4cuda3std6ranges3__45__cpo9iter_swapE:
	.zero		1
	.type		_ZN59_INTERNAL_a41b8ba8_28_MultiLabelMarginCriterion_cu_26f6785b4cuda3std3__45__cpo5crendE,@object
	.size		_ZN59_INTERNAL_a41b8ba8_28_MultiLabelMarginCriterion_cu_26f6785b4cuda3std3__45__cpo5crendE,(_ZN59_INTERNAL_a41b8ba8_28_MultiLabelMarginCriterion_cu_26f6785b4cuda3std6ranges3__45__cpo5cdataE - _ZN59_INTERNAL_a41b8ba8_28_MultiLabelMarginCriterion_cu_26f6785b4cuda3std3__45__cpo5crendE)
_ZN59_INTERNAL_a41b8ba8_28_MultiLabelMarginCriterion_cu_26f6785b4cuda3std3__45__cpo5crendE:
	.zero		1
	.type		_ZN59_INTERNAL_a41b8ba8_28_MultiLabelMarginCriterion_cu_26f6785b4cuda3std6ranges3__45__cpo5cdataE,@object
	.size		_ZN59_INTERNAL_a41b8ba8_28_MultiLabelMarginCriterion_cu_26f6785b4cuda3std6ranges3__45__cpo5cdataE,(_ZN59_INTERNAL_a41b8ba8_28_MultiLabelMarginCriterion_cu_26f6785b4cuda3std6ranges3__45__cpo3endE - _ZN59_INTERNAL_a41b8ba8_28_MultiLabelMarginCriterion_cu_26f6785b4cuda3std6ranges3__45__cpo5cdataE)
_ZN59_INTERNAL_a41b8ba8_28_MultiLabelMarginCriterion_cu_26f6785b4cuda3std6ranges3__45__cpo5cdataE:
	.zero		1
	.type		_ZN59_INTERNAL_a41b8ba8_28_MultiLabelMarginCriterion_cu_26f6785b4cuda3std6ranges3__45__cpo3endE,@object
	.size		_ZN59_INTERNAL_a41b8ba8_28_MultiLabelMarginCriterion_cu_26f6785b4cuda3std6ranges3__45__cpo3endE,(_ZN59_INTERNAL_a41b8ba8_28_MultiLabelMarginCriterion_cu_26f6785b4cuda3std3__419piecewise_constructE - _ZN59_INTERNAL_a41b8ba8_28_MultiLabelMarginCriterion_cu_26f6785b4cuda3std6ranges3__45__cpo3endE)
_ZN59_INTERNAL_a41b8ba8_28_MultiLabelMarginCriterion_cu_26f6785b4cuda3std6ranges3__45__cpo3endE:
	.zero		1
	.type		_ZN59_INTERNAL_a41b8ba8_28_MultiLabelMarginCriterion_cu_26f6785b4cuda3std3__419piecewise_constructE,@object
	.size		_ZN59_INTERNAL_a41b8ba8_28_MultiLabelMarginCriterion_cu_26f6785b4cuda3std3__419piecewise_constructE,(_ZN59_INTERNAL_a41b8ba8_28_MultiLabelMarginCriterion_cu_26f6785b4cuda3std6ranges3__45__cpo5ssizeE - _ZN59_INTERNAL_a41b8ba8_28_MultiLabelMarginCriterion_cu_26f6785b4cuda3std3__419piecewise_constructE)
_ZN59_INTERNAL_a41b8ba8_28_MultiLabelMarginCriterion_cu_26f6785b4cuda3std3__419piecewise_constructE:
	.zero		1
	.type		_ZN59_INTERNAL_a41b8ba8_28_MultiLabelMarginCriterion_cu_26f6785b4cuda3std6ranges3__45__cpo5ssizeE,@object
	.size		_ZN59_INTERNAL_a41b8ba8_28_MultiLabelMarginCriterion_cu_26f6785b4cuda3std6ranges3__45__cpo5ssizeE,(_ZN59_INTERNAL_a41b8ba8_28_MultiLabelMarginCriterion_cu_26f6785b4cuda3std3__45__cpo3endE - _ZN59_INTERNAL_a41b8ba8_28_MultiLabelMarginCriterion_cu_26f6785b4cuda3std6ranges3__45__cpo5ssizeE)
_ZN59_INTERNAL_a41b8ba8_28_MultiLabelMarginCriterion_cu_26f6785b4cuda3std6ranges3__45__cpo5ssizeE:
	.zero		1
	.type		_ZN59_INTERNAL_a41b8ba8_28_MultiLabelMarginCriterion_cu_26f6785b4cuda3std3__45__cpo3endE,@object
	.size		_ZN59_INTERNAL_a41b8ba8_28_MultiLabelMarginCriterion_cu_26f6785b4cuda3std3__45__cpo3endE,(_ZN59_INTERNAL_a41b8ba8_28_MultiLabelMarginCriterion_cu_26f6785b4cuda3std6ranges3__45__cpo4cendE - _ZN59_INTERNAL_a41b8ba8_28_MultiLabelMarginCriterion_cu_26f6785b4cuda3std3__45__cpo3endE)
_ZN59_INTERNAL_a41b8ba8_28_MultiLabelMarginCriterion_cu_26f6785b4cuda3std3__45__cpo3endE:
	.zero		1
	.type		_ZN59_INTERNAL_a41b8ba8_28_MultiLabelMarginCriterion_cu_26f6785b4cuda3std6ranges3__45__cpo4cendE,@object
	.size		_ZN59_INTERNAL_a41b8ba8_28_MultiLabelMarginCriterion_cu_26f6785b4cuda3std6ranges3__45__cpo4cendE,(_ZN59_INTERNAL_a41b8ba8_28_MultiLabelMarginCriterion_cu_26f6785b4cuda3std3__45__cpo4rendE - _ZN59_INTERNAL_a41b8ba8_28_MultiLabelMarginCriterion_cu_26f6785b4cuda3std6ranges3__45__cpo4cendE)
_ZN59_INTERNAL_a41b8ba8_28_MultiLabelMarginCriterion_cu_26f6785b4cuda3std6ranges3__45__cpo4cendE:
	.zero		1
	.type		_ZN59_INTERNAL_a41b8ba8_28_MultiLabelMarginCriterion_cu_26f6785b4cuda3std3__45__cpo4rendE,@object
	.size		_ZN59_INTERNAL_a41b8ba8_28_MultiLabelMarginCriterion_cu_26f6785b4cuda3std3__45__cpo4rendE,(_ZN59_INTERNAL_a41b8ba8_28_MultiLabelMarginCriterion_cu_26f6785b4cuda3std6ranges3__45__cpo4prevE - _ZN59_INTERNAL_a41b8ba8_28_MultiLabelMarginCriterion_cu_26f6785b4cuda3std3__45__cpo4rendE)
_ZN59_INTERNAL_a41b8ba8_28_MultiLabelMarginCriterion_cu_26f6785b4cuda3std3__45__cpo4rendE:
	.zero		1
	.type		_ZN59_INTERNAL_a41b8ba8_28_MultiLabelMarginCriterion_cu_26f6785b4cuda3std6ranges3__45__cpo4prevE,@object
	.size		_ZN59_INTERNAL_a41b8ba8_28_MultiLabelMarginCriterion_cu_26f6785b4cuda3std6ranges3__45__cpo4prevE,(_ZN59_INTERNAL_a41b8ba8_28_MultiLabelMarginCriterion_cu_26f6785b4cuda3std6ranges3__45__cpo9iter_moveE - _ZN59_INTERNAL_a41b8ba8_28_MultiLabelMarginCriterion_cu_26f6785b4cuda3std6ranges3__45__cpo4prevE)
_ZN59_INTERNAL_a41b8ba8_28_MultiLabelMarginCriterion_cu_26f6785b4cuda3std6ranges3__45__cpo4prevE:
	.zero		1
	.type		_ZN59_INTERNAL_a41b8ba8_28_MultiLabelMarginCriterion_cu_26f6785b4cuda3std6ranges3__45__cpo9iter_moveE,@object
	.size		_ZN59_INTERNAL_a41b8ba8_28_MultiLabelMarginCriterion_cu_26f6785b4cuda3std6ranges3__45__cpo9iter_moveE,(.L_13 - _ZN59_INTERNAL_a41b8ba8_28_MultiLabelMarginCriterion_cu_26f6785b4cuda3std6ranges3__45__cpo9iter_moveE)
_ZN59_INTERNAL_a41b8ba8_28_MultiLabelMarginCriterion_cu_26f6785b4cuda3std6ranges3__45__cpo9iter_moveE:
	.zero		1
.L_13:


//--------------------- .nv.shared._ZN2at6native61_GLOBAL__N__a41b8ba8_28_MultiLabelMarginCriterion_cu_26f6785b38multilabel_margin_loss_backward_kernelIN3c104HalfEfEEvPT_PKS5_S8_PKlS8_iibb --------------------------
	.section	.nv.shared._ZN2at6native61_GLOBAL__N__a41b8ba8_28_MultiLabelMarginCriterion_cu_26f6785b38multilabel_margin_loss_backward_kernelIN3c104HalfEfEEvPT_PKS5_S8_PKlS8_iibb,"aw",@nobits
	.sectionflags	@""
	.align	4
.nv.shared._ZN2at6native61_GLOBAL__N__a41b8ba8_28_MultiLabelMarginCriterion_cu_26f6785b38multilabel_margin_loss_backward_kernelIN3c104HalfEfEEvPT_PKS5_S8_PKlS8_iibb:
	.zero		1536


//--------------------- .nv.shared._ZN2at6native61_GLOBAL__N__a41b8ba8_28_MultiLabelMarginCriterion_cu_26f6785b38multilabel_margin_loss_backward_kernelIffEEvPT_PKS3_S6_PKlS6_iibb --------------------------
	.section	.nv.shared._ZN2at6native61_GLOBAL__N__a41b8ba8_28_MultiLabelMarginCriterion_cu_26f6785b38multilabel_margin_loss_backward_kernelIffEEvPT_PKS3_S6_PKlS6_iibb,"aw",@nobits
	.sectionflags	@""
	.align	4
.nv.shared._ZN2at6native61_GLOBAL__N__a41b8ba8_28_MultiLabelMarginCriterion_cu_26f6785b38multilabel_margin_loss_backward_kernelIffEEvPT_PKS3_S6_PKlS6_iibb:
	.zero		1536


//--------------------- .nv.shared._ZN2at6native61_GLOBAL__N__a41b8ba8_28_MultiLabelMarginCriterion_cu_26f6785b38multilabel_margin_loss_backward_kernelIddEEvPT_PKS3_S6_PKlS6_iibb --------------------------
	.section	.nv.shared._ZN2at6native61_GLOBAL__N__a41b8ba8_28_MultiLabelMarginCriterion_cu_26f6785b38multilabel_margin_loss_backward_kernelIddEEvPT_PKS3_S6_PKlS6_iibb,"aw",@nobits
	.sectionflags	@""
	.align	8
.nv.shared._ZN2at6native61_GLOBAL__N__a41b8ba8_28_MultiLabelMarginCriterion_cu_26f6785b38multilabel_margin_loss_backward_kernelIddEEvPT_PKS3_S6_PKlS6_iibb:
	.zero		2048


//--------------------- .nv.shared._ZN2at6native61_GLOBAL__N__a41b8ba8_28_MultiLabelMarginCriterion_cu_26f6785b37multilabel_margin_loss_forward_kernelIN3c108BFloat16EfEEvPT_PKS5_PKlS6_iib --------------------------
	.section	.nv.shared._ZN2at6native61_GLOBAL__N__a41b8ba8_28_MultiLabelMarginCriterion_cu_26f6785b37multilabel_margin_loss_forward_kernelIN3c108BFloat16EfEEvPT_PKS5_PKlS6_iib,"aw",@nobits
	.sectionflags	@""
	.align	4
.nv.shared._ZN2at6native61_GLOBAL__N__a41b8ba8_28_MultiLabelMarginCriterion_cu_26f6785b37multilabel_margin_loss_forward_kernelIN3c108BFloat16EfEEvPT_PKS5_PKlS6_iib:
	.zero		1536


//--------------------- .nv.shared._ZN2at6native61_GLOBAL__N__a41b8ba8_28_MultiLabelMarginCriterion_cu_26f6785b37multilabel_margin_loss_forward_kernelIN3c104HalfEfEEvPT_PKS5_PKlS6_iib --------------------------
	.section	.nv.shared._ZN2at6native61_GLOBAL__N__a41b8ba8_28_MultiLabelMarginCriterion_cu_26f6785b37multilabel_margin_loss_forward_kernelIN3c104HalfEfEEvPT_PKS5_PKlS6_iib,"aw",@nobits
	.sectionflags	@""
	.align	4
.nv.shared._ZN2at6native61_GLOBAL__N__a41b8ba8_28_MultiLabelMarginCriterion_cu_26f6785b37multilabel_margin_loss_forward_kernelIN3c104HalfEfEEvPT_PKS5_PKlS6_iib:
	.zero		1536


//--------------------- .nv.shared._ZN2at6native61_GLOBAL__N__a41b8ba8_28_MultiLabelMarginCriterion_cu_26f6785b37multilabel_margin_loss_forward_kernelIffEEvPT_PKS3_PKlS4_iib --------------------------
	.section	.nv.shared._ZN2at6native61_GLOBAL__N__a41b8ba8_28_MultiLabelMarginCriterion_cu_26f6785b37multilabel_margin_loss_forward_kernelIffEEvPT_PKS3_PKlS4_iib,"aw",@nobits
	.sectionflags	@""
	.align	4
.nv.shared._ZN2at6native61_GLOBAL__N__a41b8ba8_28_MultiLabelMarginCriterion_cu_26f6785b37multilabel_margin_loss_forward_kernelIffEEvPT_PKS3_PKlS4_iib:
	.zero		1536


//--------------------- .nv.shared._ZN2at6native61_GLOBAL__N__a41b8ba8_28_MultiLabelMarginCriterion_cu_26f6785b37multilabel_margin_loss_forward_kernelIddEEvPT_PKS3_PKlS4_iib --------------------------
	.section	.nv.shared._ZN2at6native61_GLOBAL__N__a41b8ba8_28_MultiLabelMarginCriterion_cu_26f6785b37multilabel_margin_loss_forward_kernelIddEEvPT_PKS3_PKlS4_iib,"aw",@nobits
	.sectionflags	@""
	.align	8
.nv.shared._ZN2at6native61_GLOBAL__N__a41b8ba8_28_MultiLabelMarginCriterion_cu_26f6785b37multilabel_margin_loss_forward_kernelIddEEvPT_PKS3_PKlS4_iib:
	.zero		2048


//--------------------- .nv.constant0._ZN2at6native61_GLOBAL__N__a41b8ba8_28_MultiLabelMarginCriterion_cu_26f6785b38multilabel_margin_loss_backward_kernelIN3c108BFloat16EfEEvPT_PKS5_S8_PKlS8_iibb --------------------------
	.section	.nv.constant0._ZN2at6native61_GLOBAL__N__a41b8ba8_28_MultiLabelMarginCriterion_cu_26f6785b38multilabel_margin_loss_backward_kernelIN3c108BFloat16EfEEvPT_PKS5_S8_PKlS8_iibb,"a",@progbits
	.sectionflags	@""
	.align	4
.nv.constant0._ZN2at6native61_GLOBAL__N__a41b8ba8_28_MultiLabelMarginCriterion_cu_26f6785b38multilabel_margin_loss_backward_kernelIN3c108BFloat16EfEEvPT_PKS5_S8_PKlS8_iibb:
	.zero		946


//--------------------- .nv.constant0._ZN2at6native61_GLOBAL__N__a41b8ba8_28_MultiLabelMarginCriterion_cu_26f6785b38multilabel_margin_loss_backward_kernelIN3c104HalfEfEEvPT_PKS5_S8_PKlS8_iibb --------------------------
	.section	.nv.constant0._ZN2at6native61_GLOBAL__N__a41b8ba8_28_MultiLabelMarginCriterion_cu_26f6785b38multilabel_margin_loss_backward_kernelIN3c104HalfEfEEvPT_PKS5_S8_PKlS8_iibb,"a",@progbits
	.sectionflags	@""
	.align	4
.nv.constant0._ZN2at6native61_GLOBAL__N__a41b8ba8_28_MultiLabelMarginCriterion_cu_26f6785b38multilabel_margin_loss_backward_kernelIN3c104HalfEfEEvPT_PKS5_S8_PKlS8_iibb:
	.zero		946


//--------------------- .nv.constant0._ZN2at6native61_GLOBAL__N__a41b8ba8_28_MultiLabelMarginCriterion_cu_26f6785b38multilabel_margin_loss_backward_kernelIffEEvPT_PKS3_S6_PKlS6_iibb --------------------------
	.section	.nv.constant0._ZN2at6native61_GLOBAL__N__a41b8ba8_28_MultiLabelMarginCriterion_cu_26f6785b38multilabel_margin_loss_backward_kernelIffEEvPT_PKS3_S6_PKlS6_iibb,"a",@progbits
	.sectionflags	@""
	.align	4
.nv.constant0._ZN2at6native61_GLOBAL__N__a41b8ba8_28_MultiLabelMarginCriterion_cu_26f6785b38multilabel_margin_loss_backward_kernelIffEEvPT_PKS3_S6_PKlS6_iibb:
	.zero		946


//--------------------- .nv.constant0._ZN2at6native61_GLOBAL__N__a41b8ba8_28_MultiLabelMarginCriterion_cu_26f6785b38multilabel_margin_loss_backward_kernelIddEEvPT_PKS3_S6_PKlS6_iibb --------------------------
	.section	.nv.constant0._ZN2at6native61_GLOBAL__N__a41b8ba8_28_MultiLabelMarginCriterion_cu_26f6785b38multilabel_margin_loss_backward_kernelIddEEvPT_PKS3_S6_PKlS6_iibb,"a",@progbits
	.sectionflags	@""
	.align	4
.nv.constant0._ZN2at6native61_GLOBAL__N__a41b8ba8_28_MultiLabelMarginCriterion_cu_26f6785b38multilabel_margin_loss_backward_kernelIddEEvPT_PKS3_S6_PKlS6_iibb:
	.zero		946


//--------------------- .nv.constant0._ZN2at6native61_GLOBAL__N__a41b8ba8_28_MultiLabelMarginCriterion_cu_26f6785b37multilabel_margin_loss_forward_kernelIN3c108BFloat16EfEEvPT_PKS5_PKlS6_iib --------------------------
	.section	.nv.constant0._ZN2at6native61_GLOBAL__N__a41b8ba8_28_MultiLabelMarginCriterion_cu_26f6785b37multilabel_margin_loss_forward_kernelIN3c108BFloat16EfEEvPT_PKS5_PKlS6_iib,"a",@progbits
	.sectionflags	@""
	.align	4
.nv.constant0._ZN2at6native61_GLOBAL__N__a41b8ba8_28_MultiLabelMarginCriterion_cu_26f6785b37multilabel_margin_loss_forward_kernelIN3c108BFloat16EfEEvPT_PKS5_PKlS6_iib:
	.zero		937


//--------------------- .nv.constant0._ZN2at6native61_GLOBAL__N__a41b8ba8_28_MultiLabelMarginCriterion_cu_26f6785b37multilabel_margin_loss_forward_kernelIN3c104HalfEfEEvPT_PKS5_PKlS6_iib --------------------------
	.section	.nv.constant0._ZN2at6native61_GLOBAL__N__a41b8ba8_28_MultiLabelMarginCriterion_cu_26f6785b37multilabel_margin_loss_forward_kernelIN3c104HalfEfEEvPT_PKS5_PKlS6_iib,"a",@progbits
	.sectionflags	@""
	.align	4
.nv.constant0._ZN2at6native61_GLOBAL__N__a41b8ba8_28_MultiLabelMarginCriterion_cu_26f6785b37multilabel_margin_loss_forward_kernelIN3c104HalfEfEEvPT_PKS5_PKlS6_iib:
	.zero		937


//--------------------- .nv.constant0._ZN2at6native61_GLOBAL__N__a41b8ba8_28_MultiLabelMarginCriterion_cu_26f6785b37multilabel_margin_loss_forward_kernelIffEEvPT_PKS3_PKlS4_iib --------------------------
	.section	.nv.constant0._ZN2at6native61_GLOBAL__N__a41b8ba8_28_MultiLabelMarginCriterion_cu_26f6785b37multilabel_margin_loss_forward_kernelIffEEvPT_PKS3_PKlS4_iib,"a",@progbits
	.sectionflags	@""
	.align	4
.nv.constant0._ZN2at6native61_GLOBAL__N__a41b8ba8_28_MultiLabelMarginCriterion_cu_26f6785b37multilabel_margin_loss_forward_kernelIffEEvPT_PKS3_PKlS4_iib:
	.zero		937


//--------------------- .nv.constant0._ZN2at6native61_GLOBAL__N__a41b8ba8_28_MultiLabelMarginCriterion_cu_26f6785b37multilabel_margin_loss_forward_kernelIddEEvPT_PKS3_PKlS4_iib --------------------------
	.section	.nv.constant0._ZN2at6native61_GLOBAL__N__a41b8ba8_28_MultiLabelMarginCriterion_cu_26f6785b37multilabel_margin_loss_forward_kernelIddEEvPT_PKS3_PKlS4_iib,"a",@progbits
	.sectionflags	@""
	.align	4
.nv.constant0._ZN2at6native61_GLOBAL__N__a41b8ba8_28_MultiLabelMarginCriterion_cu_26f6785b37multilabel_margin_loss_forward_kernelIddEEvPT_PKS3_PKlS4_iib:
	.zero		937


//--------------------- SYMBOLS --------------------------

	.type		.nv.reservedSmem.offset0,@object
	.size		.nv.reservedSmem.offset0,0x4
	.type		.nv.reservedSmem.cap,@object
	.size		.nv.reservedSmem.cap,0x4
